	.target	sm_90a

	.elftype	@"ET_EXEC"


//--------------------- .note.nv.tkinfo           --------------------------
	.section	.note.nv.tkinfo,"",@"SHT_NOTE"
	.sectionflags	@"SHF_NOTE_NV_TKINFO"
	.tkinfo
        /*0018*/ 	.word	0x00000002
        /*0030*/ 	.string	""
        /*0030*/ 	.string	"ptxas"
        /*0030*/ 	.string	"Cuda compilation tools, release 13.0, V13.0.88"
        /*0030*/ 	.string	"Build cuda_13.0.r13.0/compiler.36424714_0"
        /*0030*/ 	.string	"-arch sm_90a -m 64 "



//--------------------- .note.nv.cuinfo           --------------------------
	.section	.note.nv.cuinfo,"",@"SHT_NOTE"
	.sectionflags	@"SHF_NOTE_NV_CUINFO"
        /*0018*/ 	.short	0x0002
        /*001a*/ 	.short	0x005a
        /*001c*/ 	.short	0x0082
	.zero		2


//--------------------- .nv.info                  --------------------------
	.section	.nv.info,"",@"SHT_CUDA_INFO"
	.align	4


	//----- nvinfo : EIATTR_REGCOUNT
	.align		4
        /*0000*/ 	.byte	0x04, 0x2f
        /*0002*/ 	.short	(.L_15 - .L_14)
	.align		4
.L_14:
        /*0004*/ 	.word	index@(_ZN7cutlass13device_kernelINS_4gemm6kernel13GemmUniversalIN4cute5tupleIJiiiiEEENS1_10collective13CollectiveMmaINS1_34MainloopSm90TmaGmmaWarpSpecializedILi4ENS5_IJNS4_1CILi1EEESB_SB_EEENS1_32KernelTmaWarpSpecializedPingpongEEENS5_IJNSA_ILi64EEENSA_ILi256EEENSA_ILi128EEEEEENS_6half_tENS5_IJlSB_lEEESJ_SK_NS4_8TiledMMAINS4_8MMA_AtomIJNS4_4SM904GMMA26MMA_64x256x16_F32F16F16_SSILNSO_5MajorE0ELSQ_0ELNSO_7ScaleInE1ELSR_1EEEEEENS4_6LayoutISC_NS5_IJNSA_ILi0EEESV_SV_EEEEENS5_IJNS4_10UnderscoreESY_SY_EEEEENS4_13SM90_TMA_LOADENS4_14ComposedLayoutINS4_7SwizzleILi3ELi4ELi3EEENS4_18smem_ptr_flag_bitsILi16EEENSU_INS5_IJNSA_ILi8EEESF_EEENS5_IJSF_SB_EEEEEEEvNS4_8identityES11_S1B_vS1C_EENS_8epilogue10collective6detail29Sm90TmaWarpSpecializedAdapterINS1F_15DefaultEpilogueISJ_SK_SK_NS1E_6thread17LinearCombinationISJ_Li1EffLNS1J_9ScaleType4KindE0ELNS_15FloatRoundStyleE2ESJ_EENS1_15EpilogueDefaultEEEEEvvEEEEvNT_6ParamsE)
        /*0008*/ 	.word	0x000000a8


	//----- nvinfo : EIATTR_FRAME_SIZE
	.align		4
.L_15:
        /*000c*/ 	.byte	0x04, 0x11
        /*000e*/ 	.short	(.L_17 - .L_16)
	.align		4
.L_16:
        /*0010*/ 	.word	index@(_ZN7cutlass13device_kernelINS_4gemm6kernel13GemmUniversalIN4cute5tupleIJiiiiEEENS1_10collective13CollectiveMmaINS1_34MainloopSm90TmaGmmaWarpSpecializedILi4ENS5_IJNS4_1CILi1EEESB_SB_EEENS1_32KernelTmaWarpSpecializedPingpongEEENS5_IJNSA_ILi64EEENSA_ILi256EEENSA_ILi128EEEEEENS_6half_tENS5_IJlSB_lEEESJ_SK_NS4_8TiledMMAINS4_8MMA_AtomIJNS4_4SM904GMMA26MMA_64x256x16_F32F16F16_SSILNSO_5MajorE0ELSQ_0ELNSO_7ScaleInE1ELSR_1EEEEEENS4_6LayoutISC_NS5_IJNSA_ILi0EEESV_SV_EEEEENS5_IJNS4_10UnderscoreESY_SY_EEEEENS4_13SM90_TMA_LOADENS4_14ComposedLayoutINS4_7SwizzleILi3ELi4ELi3EEENS4_18smem_ptr_flag_bitsILi16EEENSU_INS5_IJNSA_ILi8EEESF_EEENS5_IJSF_SB_EEEEEEEvNS4_8identityES11_S1B_vS1C_EENS_8epilogue10collective6detail29Sm90TmaWarpSpecializedAdapterINS1F_15DefaultEpilogueISJ_SK_SK_NS1E_6thread17LinearCombinationISJ_Li1EffLNS1J_9ScaleType4KindE0ELNS_15FloatRoundStyleE2ESJ_EENS1_15EpilogueDefaultEEEEEvvEEEEvNT_6ParamsE)
        /*0014*/ 	.word	0x00000000


	//----- nvinfo : EIATTR_MIN_STACK_SIZE
	.align		4
.L_17:
        /*0018*/ 	.byte	0x04, 0x12
        /*001a*/ 	.short	(.L_19 - .L_18)
	.align		4
.L_18:
        /*001c*/ 	.word	index@(_ZN7cutlass13device_kernelINS_4gemm6kernel13GemmUniversalIN4cute5tupleIJiiiiEEENS1_10collective13CollectiveMmaINS1_34MainloopSm90TmaGmmaWarpSpecializedILi4ENS5_IJNS4_1CILi1EEESB_SB_EEENS1_32KernelTmaWarpSpecializedPingpongEEENS5_IJNSA_ILi64EEENSA_ILi256EEENSA_ILi128EEEEEENS_6half_tENS5_IJlSB_lEEESJ_SK_NS4_8TiledMMAINS4_8MMA_AtomIJNS4_4SM904GMMA26MMA_64x256x16_F32F16F16_SSILNSO_5MajorE0ELSQ_0ELNSO_7ScaleInE1ELSR_1EEEEEENS4_6LayoutISC_NS5_IJNSA_ILi0EEESV_SV_EEEEENS5_IJNS4_10UnderscoreESY_SY_EEEEENS4_13SM90_TMA_LOADENS4_14ComposedLayoutINS4_7SwizzleILi3ELi4ELi3EEENS4_18smem_ptr_flag_bitsILi16EEENSU_INS5_IJNSA_ILi8EEESF_EEENS5_IJSF_SB_EEEEEEEvNS4_8identityES11_S1B_vS1C_EENS_8epilogue10collective6detail29Sm90TmaWarpSpecializedAdapterINS1F_15DefaultEpilogueISJ_SK_SK_NS1E_6thread17LinearCombinationISJ_Li1EffLNS1J_9ScaleType4KindE0ELNS_15FloatRoundStyleE2ESJ_EENS1_15EpilogueDefaultEEEEEvvEEEEvNT_6ParamsE)
        /*0020*/ 	.word	0x00000000
.L_19:


//--------------------- .nv.compat                --------------------------
	.section	.nv.compat,"",@"SHT_CUDA_COMPAT_INFO"
	.align	4
        /*0000*/ 	.byte	0x02, 0x09, 0x01, 0x00, 0x02, 0x02, 0x04, 0x00, 0x02, 0x05, 0x05, 0x00, 0x03, 0x07, 0x01, 0x01
        /*0010*/ 	.byte	0x02, 0x03, 0x01, 0x00, 0x02, 0x06, 0x01, 0x00, 0x04, 0x0b, 0x08, 0x00, 0x00, 0x00, 0x00, 0x00
        /*0020*/ 	.byte	0x00, 0x00, 0x00, 0x00


//--------------------- .nv.info._ZN7cutlass13device_kernelINS_4gemm6kernel13GemmUniversalIN4cute5tupleIJiiiiEEENS1_10collective13CollectiveMmaINS1_34MainloopSm90TmaGmmaWarpSpecializedILi4ENS5_IJNS4_1CILi1EEESB_SB_EEENS1_32KernelTmaWarpSpecializedPingpongEEENS5_IJNSA_ILi64EEENSA_ILi256EEENSA_ILi128EEEEEENS_6half_tENS5_IJlSB_lEEESJ_SK_NS4_8TiledMMAINS4_8MMA_AtomIJNS4_4SM904GMMA26MMA_64x256x16_F32F16F16_SSILNSO_5MajorE0ELSQ_0ELNSO_7ScaleInE1ELSR_1EEEEEENS4_6LayoutISC_NS5_IJNSA_ILi0EEESV_SV_EEEEENS5_IJNS4_10UnderscoreESY_SY_EEEEENS4_13SM90_TMA_LOADENS4_14ComposedLayoutINS4_7SwizzleILi3ELi4ELi3EEENS4_18smem_ptr_flag_bitsILi16EEENSU_INS5_IJNSA_ILi8EEESF_EEENS5_IJSF_SB_EEEEEEEvNS4_8identityES11_S1B_vS1C_EENS_8epilogue10collective6detail29Sm90TmaWarpSpecializedAdapterINS1F_15DefaultEpilogueISJ_SK_SK_NS1E_6thread17LinearCombinationISJ_Li1EffLNS1J_9ScaleType4KindE0ELNS_15FloatRoundStyleE2ESJ_EENS1_15EpilogueDefaultEEEEEvvEEEEvNT_6ParamsE --------------------------
	.section	.nv.info._ZN7cutlass13device_kernelINS_4gemm6kernel13GemmUniversalIN4cute5tupleIJiiiiEEENS1_10collective13CollectiveMmaINS1_34MainloopSm90TmaGmmaWarpSpecializedILi4ENS5_IJNS4_1CILi1EEESB_SB_EEENS1_32KernelTmaWarpSpecializedPingpongEEENS5_IJNSA_ILi64EEENSA_ILi256EEENSA_ILi128EEEEEENS_6half_tENS5_IJlSB_lEEESJ_SK_NS4_8TiledMMAINS4_8MMA_AtomIJNS4_4SM904GMMA26MMA_64x256x16_F32F16F16_SSILNSO_5MajorE0ELSQ_0ELNSO_7ScaleInE1ELSR_1EEEEEENS4_6LayoutISC_NS5_IJNSA_ILi0EEESV_SV_EEEEENS5_IJNS4_10UnderscoreESY_SY_EEEEENS4_13SM90_TMA_LOADENS4_14ComposedLayoutINS4_7SwizzleILi3ELi4ELi3EEENS4_18smem_ptr_flag_bitsILi16EEENSU_INS5_IJNSA_ILi8EEESF_EEENS5_IJSF_SB_EEEEEEEvNS4_8identityES11_S1B_vS1C_EENS_8epilogue10collective6detail29Sm90TmaWarpSpecializedAdapterINS1F_15DefaultEpilogueISJ_SK_SK_NS1E_6thread17LinearCombinationISJ_Li1EffLNS1J_9ScaleType4KindE0ELNS_15FloatRoundStyleE2ESJ_EENS1_15EpilogueDefaultEEEEEvvEEEEvNT_6ParamsE,"",@"SHT_CUDA_INFO"
	.sectionflags	@""
	.align	4


	//----- nvinfo : EIATTR_CUDA_API_VERSION
	.align		4
        /*0000*/ 	.byte	0x04, 0x37
        /*0002*/ 	.short	(.L_21 - .L_20)
.L_20:
        /*0004*/ 	.word	0x00000082


	//----- nvinfo : EIATTR_KPARAM_INFO
	.align		4
.L_21:
        /*0008*/ 	.byte	0x04, 0x17
        /*000a*/ 	.short	(.L_23 - .L_22)
.L_22:
        /*000c*/ 	.word	0x00000000
        /*0010*/ 	.short	0x0000
        /*0012*/ 	.short	0x0070
        /*0014*/ 	.byte	0x00, 0xf0, 0x01, 0x10


	//----- nvinfo : EIATTR_SPARSE_MMA_MASK
	.align		4
.L_23:
        /*0018*/ 	.byte	0x03, 0x50
        /*001a*/ 	.short	0x0000


	//----- nvinfo : EIATTR_MAXREG_COUNT
	.align		4
        /*001c*/ 	.byte	0x03, 0x1b
        /*001e*/ 	.short	0x00a8


	//----- nvinfo : EIATTR_NUM_BARRIERS
	.align		4
        /*0020*/ 	.byte	0x02, 0x4c
        /*0022*/ 	.byte	0x01
	.zero		1


	//----- nvinfo : EIATTR_EXTERNS
	.align		4
        /*0024*/ 	.byte	0x04, 0x0f
        /*0026*/ 	.short	(.L_25 - .L_24)


	//   ....[0]....
	.align		4
.L_24:
        /*0028*/ 	.word	index@(__assertfail)


	//----- nvinfo : EIATTR_MERCURY_ISA_VERSION
	.align		4
.L_25:
        /*002c*/ 	.byte	0x03, 0x5f
        /*002e*/ 	.short	0x0101


	//----- nvinfo : EIATTR_INT_WARP_WIDE_INSTR_OFFSETS
	.align		4
        /*0030*/ 	.byte	0x04, 0x31
        /*0032*/ 	.short	(.L_27 - .L_26)


	//   ....[0]....
.L_26:
        /*0034*/ 	.word	0x00000470


	//   ....[1]....
        /*0038*/ 	.word	0x00000490


	//   ....[2]....
        /*003c*/ 	.word	0x00000510


	//   ....[3]....
        /*0040*/ 	.word	0x00000520


	//   ....[4]....
        /*0044*/ 	.word	0x00000530


	//   ....[5]....
        /*0048*/ 	.word	0x00000550


	//   ....[6]....
        /*004c*/ 	.word	0x000005b0


	//   ....[7]....
        /*0050*/ 	.word	0x000005d0


	//----- nvinfo : EIATTR_COOP_GROUP_MASK_REGIDS
	.align		4
.L_27:
        /*0054*/ 	.byte	0x04, 0x29
        /*0056*/ 	.short	(.L_29 - .L_28)


	//   ....[0]....
.L_28:
        /*0058*/ 	.word	0xffffffff


	//   ....[1]....
        /*005c*/ 	.word	0xffffffff


	//   ....[2]....
        /*0060*/ 	.word	0xffffffff


	//   ....[3]....
        /*0064*/ 	.word	0xffffffff


	//   ....[4]....
        /*0068*/ 	.word	0xffffffff


	//   ....[5]....
        /*006c*/ 	.word	0xffffffff


	//----- nvinfo : EIATTR_COOP_GROUP_INSTR_OFFSETS
	.align		4
.L_29:
        /*0070*/ 	.byte	0x04, 0x28
        /*0072*/ 	.short	(.L_31 - .L_30)


	//   ....[0]....
.L_30:
        /*0074*/ 	.word	0x00000050


	//   ....[1]....
        /*0078*/ 	.word	0x00000080


	//   ....[2]....
        /*007c*/ 	.word	0x00000180


	//   ....[3]....
        /*0080*/ 	.word	0x00000390


	//   ....[4]....
        /*0084*/ 	.word	0x000003d0


	//   ....[5]....
        /*0088*/ 	.word	0x00000410


	//----- nvinfo : EIATTR_REG_RECONFIG
	.align		4
.L_31:
        /*008c*/ 	.byte	0x01, 0x54
	.zero		2


	//----- nvinfo : EIATTR_SYSCALL_OFFSETS
	.align		4
        /*0090*/ 	.byte	0x04, 0x46
        /*0092*/ 	.short	(.L_33 - .L_32)


	//   ....[0]....
.L_32:
        /*0094*/ 	.word	0x000016a0


	//----- nvinfo : EIATTR_MBARRIER_INSTR_OFFSETS
	.align		4
.L_33:
        /*0098*/ 	.byte	0x04, 0x39
        /*009a*/ 	.short	(.L_35 - .L_34)


	//   ....[0]....
.L_34:
        /*009c*/ 	.word	0x00000300
        /*00a0*/ 	.word	0x000000ff
        /*00a4*/ 	.word	0x00000000
        /*00a8*/ 	.short	0x0100
        /*00aa*/ 	.byte	0x09
	.zero		1


	//   ....[1]....
        /*00ac*/ 	.word	0x00000310
        /*00b0*/ 	.word	0x000000ff
        /*00b4*/ 	.word	0x00000020
        /*00b8*/ 	.short	0x0100
        /*00ba*/ 	.byte	0x09
	.zero		1


	//   ....[2]....
        /*00bc*/ 	.word	0x00000320
        /*00c0*/ 	.word	0x000000ff
        /*00c4*/ 	.word	0x00000008
        /*00c8*/ 	.short	0x0100
        /*00ca*/ 	.byte	0x09
	.zero		1


	//   ....[3]....
        /*00cc*/ 	.word	0x00000330
        /*00d0*/ 	.word	0x000000ff
        /*00d4*/ 	.word	0x00000028
        /*00d8*/ 	.short	0x0100
        /*00da*/ 	.byte	0x09
	.zero		1


	//   ....[4]....
        /*00dc*/ 	.word	0x00000340
        /*00e0*/ 	.word	0x000000ff
        /*00e4*/ 	.word	0x00000010
        /*00e8*/ 	.short	0x0100
        /*00ea*/ 	.byte	0x09
	.zero		1


	//   ....[5]....
        /*00ec*/ 	.word	0x00000350
        /*00f0*/ 	.word	0x000000ff
        /*00f4*/ 	.word	0x00000030
        /*00f8*/ 	.short	0x0100
        /*00fa*/ 	.byte	0x09
	.zero		1


	//   ....[6]....
        /*00fc*/ 	.word	0x00000360
        /*0100*/ 	.word	0x000000ff
        /*0104*/ 	.word	0x00000018
        /*0108*/ 	.short	0x0100
        /*010a*/ 	.byte	0x09
	.zero		1


	//   ....[7]....
        /*010c*/ 	.word	0x00000370
        /*0110*/ 	.word	0x000000ff
        /*0114*/ 	.word	0x00000038
        /*0118*/ 	.short	0x0100
        /*011a*/ 	.byte	0x09
	.zero		1


	//   ....[8]....
        /*011c*/ 	.word	0x000005f0
        /*0120*/ 	.word	0x000000ff
        /*0124*/ 	.word	0x00000070
        /*0128*/ 	.short	0x0100
        /*012a*/ 	.byte	0x09
	.zero		1


	//   ....[9]....
        /*012c*/ 	.word	0x00000600
        /*0130*/ 	.word	0x000000ff
        /*0134*/ 	.word	0x00000078
        /*0138*/ 	.short	0x0100
        /*013a*/ 	.byte	0x09
	.zero		1


	//   ....[10]....
        /*013c*/ 	.word	0x00000640
        /*0140*/ 	.word	0x000000ff
        /*0144*/ 	.word	0x00000050
        /*0148*/ 	.short	0x0100
        /*014a*/ 	.byte	0x0a
	.zero		1


	//   ....[11]....
        /*014c*/ 	.word	0x00000660
        /*0150*/ 	.word	0x000000ff
        /*0154*/ 	.word	0x00000058
        /*0158*/ 	.short	0x0100
        /*015a*/ 	.byte	0x0a
	.zero		1


	//   ....[12]....
        /*015c*/ 	.word	0x00000670
        /*0160*/ 	.word	0x000000ff
        /*0164*/ 	.word	0x00000060
        /*0168*/ 	.short	0x0100
        /*016a*/ 	.byte	0x0a
	.zero		1


	//   ....[13]....
        /*016c*/ 	.word	0x00000680
        /*0170*/ 	.word	0x000000ff
        /*0174*/ 	.word	0x00000068
        /*0178*/ 	.short	0x0100
        /*017a*/ 	.byte	0x0a
	.zero		1


	//   ....[14]....
        /*017c*/ 	.word	0x00001580
        /*0180*/ 	.word	0x0000009b
        /*0184*/ 	.word	0x00000000
        /*0188*/ 	.short	0x010a
        /*018a*/ 	.byte	0x2e
	.zero		1


	//   ....[15]....
        /*018c*/ 	.word	0x00001730
        /*0190*/ 	.word	0x00000003
        /*0194*/ 	.word	0x00000000
        /*0198*/ 	.short	0x010a
        /*019a*/ 	.byte	0x3f
	.zero		1


	//   ....[16]....
        /*019c*/ 	.word	0x00001790
        /*01a0*/ 	.word	0x00000003
        /*01a4*/ 	.word	0x00000000
        /*01a8*/ 	.short	0x010a
        /*01aa*/ 	.byte	0x3f
	.zero		1


	//   ....[17]....
        /*01ac*/ 	.word	0x00001d20
        /*01b0*/ 	.word	0x000000ff
        /*01b4*/ 	.word	0x00000000
        /*01b8*/ 	.short	0x010a
        /*01ba*/ 	.byte	0x04
	.zero		1


	//   ....[18]....
        /*01bc*/ 	.word	0x00001d60
        /*01c0*/ 	.word	0x000000ff
        /*01c4*/ 	.word	0x00000000
        /*01c8*/ 	.short	0x010a
        /*01ca*/ 	.byte	0x04
	.zero		1


	//   ....[19]....
        /*01cc*/ 	.word	0x00002200
        /*01d0*/ 	.word	0x000000ff
        /*01d4*/ 	.word	0x00000000
        /*01d8*/ 	.short	0x0101
        /*01da*/ 	.byte	0x04
	.zero		1


	//   ....[20]....
        /*01dc*/ 	.word	0x000022f0
        /*01e0*/ 	.word	0x0000009c
        /*01e4*/ 	.word	0x00000000
        /*01e8*/ 	.short	0x0101
        /*01ea*/ 	.byte	0x2f
	.zero		1


	//   ....[21]....
        /*01ec*/ 	.word	0x000023b0
        /*01f0*/ 	.word	0x000000ff
        /*01f4*/ 	.word	0x00000000
        /*01f8*/ 	.short	0x0101
        /*01fa*/ 	.byte	0x04
	.zero		1


	//   ....[22]....
        /*01fc*/ 	.word	0x00002460
        /*0200*/ 	.word	0x0000009b
        /*0204*/ 	.word	0x00000010
        /*0208*/ 	.short	0x010a
        /*020a*/ 	.byte	0x2e
	.zero		1


	//   ....[23]....
        /*020c*/ 	.word	0x0000a240
        /*0210*/ 	.word	0x0000009e
        /*0214*/ 	.word	0x00000000
        /*0218*/ 	.short	0x0101
        /*021a*/ 	.byte	0x2f
	.zero		1


	//   ....[24]....
        /*021c*/ 	.word	0x0000ac20
        /*0220*/ 	.word	0x00000007
        /*0224*/ 	.word	0x00000020
        /*0228*/ 	.short	0x010a
        /*022a*/ 	.byte	0x3f
	.zero		1


	//   ....[25]....
        /*022c*/ 	.word	0x0000b080
        /*0230*/ 	.word	0x00000003
        /*0234*/ 	.word	0x00000078
        /*0238*/ 	.short	0x0101
        /*023a*/ 	.byte	0x3f
	.zero		1


	//   ....[26]....
        /*023c*/ 	.word	0x0000b7f0
        /*0240*/ 	.word	0x00000007
        /*0244*/ 	.word	0x00000000
        /*0248*/ 	.short	0x010a
        /*024a*/ 	.byte	0x3f
	.zero		1


	//   ....[27]....
        /*024c*/ 	.word	0x0000b870
        /*0250*/ 	.word	0x00000009
        /*0254*/ 	.word	0x00000000
        /*0258*/ 	.short	0x010a
        /*025a*/ 	.byte	0x3f
	.zero		1


	//   ....[28]....
        /*025c*/ 	.word	0x0000b900
        /*0260*/ 	.word	0x00000006
        /*0264*/ 	.word	0x00000000
        /*0268*/ 	.short	0x010a
        /*026a*/ 	.byte	0x3f
	.zero		1


	//   ....[29]....
        /*026c*/ 	.word	0x0000b990
        /*0270*/ 	.word	0x00000003
        /*0274*/ 	.word	0x00000000
        /*0278*/ 	.short	0x010a
        /*027a*/ 	.byte	0x3f
	.zero		1


	//   ....[30]....
        /*027c*/ 	.word	0x0000b9f0
        /*0280*/ 	.word	0x0000009d
        /*0284*/ 	.word	0x00000000
        /*0288*/ 	.short	0x010a
        /*028a*/ 	.byte	0x3f
	.zero		1


	//   ....[31]....
        /*028c*/ 	.word	0x0000ba40
        /*0290*/ 	.word	0x00000003
        /*0294*/ 	.word	0x00000000
        /*0298*/ 	.short	0x010a
        /*029a*/ 	.byte	0x3f
	.zero		1


	//   ....[32]....
        /*029c*/ 	.word	0x0000baa0
        /*02a0*/ 	.word	0x00000004
        /*02a4*/ 	.word	0x00000000
        /*02a8*/ 	.short	0x010a
        /*02aa*/ 	.byte	0x3f
	.zero		1


	//   ....[33]....
        /*02ac*/ 	.word	0x0000baf0
        /*02b0*/ 	.word	0x0000009d
        /*02b4*/ 	.word	0x00000010
        /*02b8*/ 	.short	0x010a
        /*02ba*/ 	.byte	0x3f
	.zero		1


	//   ....[34]....
        /*02bc*/ 	.word	0x0000bbc0
        /*02c0*/ 	.word	0x00000007
        /*02c4*/ 	.word	0x00000020
        /*02c8*/ 	.short	0x010a
        /*02ca*/ 	.byte	0x3f
	.zero		1


	//   ....[35]....
        /*02cc*/ 	.word	0x0000bc90
        /*02d0*/ 	.word	0x00000007
        /*02d4*/ 	.word	0x00000000
        /*02d8*/ 	.short	0x010a
        /*02da*/ 	.byte	0x3f
	.zero		1


	//   ....[36]....
        /*02dc*/ 	.word	0x0000bce0
        /*02e0*/ 	.word	0x00000009
        /*02e4*/ 	.word	0x00000000
        /*02e8*/ 	.short	0x010a
        /*02ea*/ 	.byte	0x3f
	.zero		1


	//   ....[37]....
        /*02ec*/ 	.word	0x0000bd30
        /*02f0*/ 	.word	0x00000006
        /*02f4*/ 	.word	0x00000000
        /*02f8*/ 	.short	0x010a
        /*02fa*/ 	.byte	0x3f
	.zero		1


	//----- nvinfo : EIATTR_NUM_MBARRIERS
	.align		4
.L_35:
        /*02fc*/ 	.byte	0x03, 0x38
        /*02fe*/ 	.short	0x000e


	//----- nvinfo : EIATTR_EXIT_INSTR_OFFSETS
	.align		4
        /*0300*/ 	.byte	0x04, 0x1c
        /*0302*/ 	.short	(.L_37 - .L_36)


	//   ....[0]....
.L_36:
        /*0304*/ 	.word	0x00001240


	//   ....[1]....
        /*0308*/ 	.word	0x000012a0


	//   ....[2]....
        /*030c*/ 	.word	0x0000a950


	//   ....[3]....
        /*0310*/ 	.word	0x0000a980


	//   ....[4]....
        /*0314*/ 	.word	0x0000b9e0


	//----- nvinfo : EIATTR_MAX_THREADS
	.align		4
.L_37:
        /*0318*/ 	.byte	0x04, 0x05
        /*031a*/ 	.short	(.L_39 - .L_38)
.L_38:
        /*031c*/ 	.word	0x00000180
        /*0320*/ 	.word	0x00000001
        /*0324*/ 	.word	0x00000001


	//----- nvinfo : EIATTR_CRS_STACK_SIZE
	.align		4
.L_39:
        /*0328*/ 	.byte	0x04, 0x1e
        /*032a*/ 	.short	(.L_41 - .L_40)
.L_40:
        /*032c*/ 	.word	0x00000000


	//----- nvinfo : EIATTR_CBANK_PARAM_SIZE
	.align		4
.L_41:
        /*0330*/ 	.byte	0x03, 0x19
        /*0332*/ 	.short	0x0470


	//----- nvinfo : EIATTR_PARAM_CBANK
	.align		4
        /*0334*/ 	.byte	0x04, 0x0a
        /*0336*/ 	.short	(.L_43 - .L_42)
	.align		4
.L_42:
        /*0338*/ 	.word	index@(.nv.constant0._ZN7cutlass13device_kernelINS_4gemm6kernel13GemmUniversalIN4cute5tupleIJiiiiEEENS1_10collective13CollectiveMmaINS1_34MainloopSm90TmaGmmaWarpSpecializedILi4ENS5_IJNS4_1CILi1EEESB_SB_EEENS1_32KernelTmaWarpSpecializedPingpongEEENS5_IJNSA_ILi64EEENSA_ILi256EEENSA_ILi128EEEEEENS_6half_tENS5_IJlSB_lEEESJ_SK_NS4_8TiledMMAINS4_8MMA_AtomIJNS4_4SM904GMMA26MMA_64x256x16_F32F16F16_SSILNSO_5MajorE0ELSQ_0ELNSO_7ScaleInE1ELSR_1EEEEEENS4_6LayoutISC_NS5_IJNSA_ILi0EEESV_SV_EEEEENS5_IJNS4_10UnderscoreESY_SY_EEEEENS4_13SM90_TMA_LOADENS4_14ComposedLayoutINS4_7SwizzleILi3ELi4ELi3EEENS4_18smem_ptr_flag_bitsILi16EEENSU_INS5_IJNSA_ILi8EEESF_EEENS5_IJSF_SB_EEEEEEEvNS4_8identityES11_S1B_vS1C_EENS_8epilogue10collective6detail29Sm90TmaWarpSpecializedAdapterINS1F_15DefaultEpilogueISJ_SK_SK_NS1E_6thread17LinearCombinationISJ_Li1EffLNS1J_9ScaleType4KindE0ELNS_15FloatRoundStyleE2ESJ_EENS1_15EpilogueDefaultEEEEEvvEEEEvNT_6ParamsE)
        /*033c*/ 	.short	0x0210
        /*033e*/ 	.short	0x0470


	//----- nvinfo : EIATTR_SW_WAR
	.align		4
.L_43:
        /*0340*/ 	.byte	0x04, 0x36
        /*0342*/ 	.short	(.L_45 - .L_44)
.L_44:
        /*0344*/ 	.word	0x00000008
.L_45:


//--------------------- .nv.callgraph             --------------------------
	.section	.nv.callgraph,"",@"SHT_CUDA_CALLGRAPH"
	.align	4
	.sectionentsize	8
	.align		4
        /*0000*/ 	.word	0x00000000
	.align		4
        /*0004*/ 	.word	0xffffffff
	.align		4
        /*0008*/ 	.word	index@(_ZN7cutlass13device_kernelINS_4gemm6kernel13GemmUniversalIN4cute5tupleIJiiiiEEENS1_10collective13CollectiveMmaINS1_34MainloopSm90TmaGmmaWarpSpecializedILi4ENS5_IJNS4_1CILi1EEESB_SB_EEENS1_32KernelTmaWarpSpecializedPingpongEEENS5_IJNSA_ILi64EEENSA_ILi256EEENSA_ILi128EEEEEENS_6half_tENS5_IJlSB_lEEESJ_SK_NS4_8TiledMMAINS4_8MMA_AtomIJNS4_4SM904GMMA26MMA_64x256x16_F32F16F16_SSILNSO_5MajorE0ELSQ_0ELNSO_7ScaleInE1ELSR_1EEEEEENS4_6LayoutISC_NS5_IJNSA_ILi0EEESV_SV_EEEEENS5_IJNS4_10UnderscoreESY_SY_EEEEENS4_13SM90_TMA_LOADENS4_14ComposedLayoutINS4_7SwizzleILi3ELi4ELi3EEENS4_18smem_ptr_flag_bitsILi16EEENSU_INS5_IJNSA_ILi8EEESF_EEENS5_IJSF_SB_EEEEEEEvNS4_8identityES11_S1B_vS1C_EENS_8epilogue10collective6detail29Sm90TmaWarpSpecializedAdapterINS1F_15DefaultEpilogueISJ_SK_SK_NS1E_6thread17LinearCombinationISJ_Li1EffLNS1J_9ScaleType4KindE0ELNS_15FloatRoundStyleE2ESJ_EENS1_15EpilogueDefaultEEEEEvvEEEEvNT_6ParamsE)
	.align		4
        /*000c*/ 	.word	index@(__assertfail)
	.align		4
        /*0010*/ 	.word	0x00000000
	.align		4
        /*0014*/ 	.word	0xfffffffe
	.align		4
        /*0018*/ 	.word	0x00000000
	.align		4
        /*001c*/ 	.word	0xfffffffd
	.align		4
        /*0020*/ 	.word	0x00000000
	.align		4
        /*0024*/ 	.word	0xfffffffc


//--------------------- .nv.constant4             --------------------------
	.section	.nv.constant4,"a",@progbits
	.align	8
	.align		8
.nv.constant4:
        /*0000*/ 	.dword	__assertfail
	.align		8
        /*0008*/ 	.dword	__unnamed_1
	.align		8
        /*0010*/ 	.dword	_ZN39_INTERNAL_ec64af96_4_k_cu_eda8ddec_30904cuda3std3__45__cpo5beginE
	.align		8
        /*0018*/ 	.dword	_ZN39_INTERNAL_ec64af96_4_k_cu_eda8ddec_30904cuda3std3__45__cpo3endE
	.align		8
        /*0020*/ 	.dword	_ZN39_INTERNAL_ec64af96_4_k_cu_eda8ddec_30904cuda3std3__45__cpo6cbeginE
	.align		8
        /*0028*/ 	.dword	_ZN39_INTERNAL_ec64af96_4_k_cu_eda8ddec_30904cuda3std3__45__cpo4cendE
	.align		8
        /*0030*/ 	.dword	_ZN39_INTERNAL_ec64af96_4_k_cu_eda8ddec_30904cuda3std3__441_GLOBAL__N__ec64af96_4_k_cu_eda8ddec_30906ignoreE
	.align		8
        /*0038*/ 	.dword	_ZN39_INTERNAL_ec64af96_4_k_cu_eda8ddec_30904cuda3std3__419piecewise_constructE
	.align		8
        /*0040*/ 	.dword	_ZN39_INTERNAL_ec64af96_4_k_cu_eda8ddec_30904cuda3std3__48in_placeE
	.align		8
        /*0048*/ 	.dword	_ZN39_INTERNAL_ec64af96_4_k_cu_eda8ddec_30904cuda3std6ranges3__45__cpo4swapE
	.align		8
        /*0050*/ 	.dword	_ZN39_INTERNAL_ec64af96_4_k_cu_eda8ddec_30904cuda3std6ranges3__45__cpo9iter_moveE
	.align		8
        /*0058*/ 	.dword	_ZN39_INTERNAL_ec64af96_4_k_cu_eda8ddec_30904cute7productE
	.align		8
        /*0060*/ 	.dword	_ZN39_INTERNAL_ec64af96_4_k_cu_eda8ddec_30904cute1_E
	.align		8
        /*0068*/ 	.dword	$str$22
	.align		8
        /*0070*/ 	.dword	$str$23


//--------------------- .text._ZN7cutlass13device_kernelINS_4gemm6kernel13GemmUniversalIN4cute5tupleIJiiiiEEENS1_10collective13CollectiveMmaINS1_34MainloopSm90TmaGmmaWarpSpecializedILi4ENS5_IJNS4_1CILi1EEESB_SB_EEENS1_32KernelTmaWarpSpecializedPingpongEEENS5_IJNSA_ILi64EEENSA_ILi256EEENSA_ILi128EEEEEENS_6half_tENS5_IJlSB_lEEESJ_SK_NS4_8TiledMMAINS4_8MMA_AtomIJNS4_4SM904GMMA26MMA_64x256x16_F32F16F16_SSILNSO_5MajorE0ELSQ_0ELNSO_7ScaleInE1ELSR_1EEEEEENS4_6LayoutISC_NS5_IJNSA_ILi0EEESV_SV_EEEEENS5_IJNS4_10UnderscoreESY_SY_EEEEENS4_13SM90_TMA_LOADENS4_14ComposedLayoutINS4_7SwizzleILi3ELi4ELi3EEENS4_18smem_ptr_flag_bitsILi16EEENSU_INS5_IJNSA_ILi8EEESF_EEENS5_IJSF_SB_EEEEEEEvNS4_8identityES11_S1B_vS1C_EENS_8epilogue10collective6detail29Sm90TmaWarpSpecializedAdapterINS1F_15DefaultEpilogueISJ_SK_SK_NS1E_6thread17LinearCombinationISJ_Li1EffLNS1J_9ScaleType4KindE0ELNS_15FloatRoundStyleE2ESJ_EENS1_15EpilogueDefaultEEEEEvvEEEEvNT_6ParamsE --------------------------
	.section	.text._ZN7cutlass13device_kernelINS_4gemm6kernel13GemmUniversalIN4cute5tupleIJiiiiEEENS1_10collective13CollectiveMmaINS1_34MainloopSm90TmaGmmaWarpSpecializedILi4ENS5_IJNS4_1CILi1EEESB_SB_EEENS1_32KernelTmaWarpSpecializedPingpongEEENS5_IJNSA_ILi64EEENSA_ILi256EEENSA_ILi128EEEEEENS_6half_tENS5_IJlSB_lEEESJ_SK_NS4_8TiledMMAINS4_8MMA_AtomIJNS4_4SM904GMMA26MMA_64x256x16_F32F16F16_SSILNSO_5MajorE0ELSQ_0ELNSO_7ScaleInE1ELSR_1EEEEEENS4_6LayoutISC_NS5_IJNSA_ILi0EEESV_SV_EEEEENS5_IJNS4_10UnderscoreESY_SY_EEEEENS4_13SM90_TMA_LOADENS4_14ComposedLayoutINS4_7SwizzleILi3ELi4ELi3EEENS4_18smem_ptr_flag_bitsILi16EEENSU_INS5_IJNSA_ILi8EEESF_EEENS5_IJSF_SB_EEEEEEEvNS4_8identityES11_S1B_vS1C_EENS_8epilogue10collective6detail29Sm90TmaWarpSpecializedAdapterINS1F_15DefaultEpilogueISJ_SK_SK_NS1E_6thread17LinearCombinationISJ_Li1EffLNS1J_9ScaleType4KindE0ELNS_15FloatRoundStyleE2ESJ_EENS1_15EpilogueDefaultEEEEEvvEEEEvNT_6ParamsE,"ax",@progbits
	.align	128
.text._ZN7cutlass13device_kernelINS_4gemm6kernel13GemmUniversalIN4cute5tupleIJiiiiEEENS1_10collective13CollectiveMmaINS1_34MainloopSm90TmaGmmaWarpSpecializedILi4ENS5_IJNS4_1CILi1EEESB_SB_EEENS1_32KernelTmaWarpSpecializedPingpongEEENS5_IJNSA_ILi64EEENSA_ILi256EEENSA_ILi128EEEEEENS_6half_tENS5_IJlSB_lEEESJ_SK_NS4_8TiledMMAINS4_8MMA_AtomIJNS4_4SM904GMMA26MMA_64x256x16_F32F16F16_SSILNSO_5MajorE0ELSQ_0ELNSO_7ScaleInE1ELSR_1EEEEEENS4_6LayoutISC_NS5_IJNSA_ILi0EEESV_SV_EEEEENS5_IJNS4_10UnderscoreESY_SY_EEEEENS4_13SM90_TMA_LOADENS4_14ComposedLayoutINS4_7SwizzleILi3ELi4ELi3EEENS4_18smem_ptr_flag_bitsILi16EEENSU_INS5_IJNSA_ILi8EEESF_EEENS5_IJSF_SB_EEEEEEEvNS4_8identityES11_S1B_vS1C_EENS_8epilogue10collective6detail29Sm90TmaWarpSpecializedAdapterINS1F_15DefaultEpilogueISJ_SK_SK_NS1E_6thread17LinearCombinationISJ_Li1EffLNS1J_9ScaleType4KindE0ELNS_15FloatRoundStyleE2ESJ_EENS1_15EpilogueDefaultEEEEEvvEEEEvNT_6ParamsE:
        .type           _ZN7cutlass13device_kernelINS_4gemm6kernel13GemmUniversalIN4cute5tupleIJiiiiEEENS1_10collective13CollectiveMmaINS1_34MainloopSm90TmaGmmaWarpSpecializedILi4ENS5_IJNS4_1CILi1EEESB_SB_EEENS1_32KernelTmaWarpSpecializedPingpongEEENS5_IJNSA_ILi64EEENSA_ILi256EEENSA_ILi128EEEEEENS_6half_tENS5_IJlSB_lEEESJ_SK_NS4_8TiledMMAINS4_8MMA_AtomIJNS4_4SM904GMMA26MMA_64x256x16_F32F16F16_SSILNSO_5MajorE0ELSQ_0ELNSO_7ScaleInE1ELSR_1EEEEEENS4_6LayoutISC_NS5_IJNSA_ILi0EEESV_SV_EEEEENS5_IJNS4_10UnderscoreESY_SY_EEEEENS4_13SM90_TMA_LOADENS4_14ComposedLayoutINS4_7SwizzleILi3ELi4ELi3EEENS4_18smem_ptr_flag_bitsILi16EEENSU_INS5_IJNSA_ILi8EEESF_EEENS5_IJSF_SB_EEEEEEEvNS4_8identityES11_S1B_vS1C_EENS_8epilogue10collective6detail29Sm90TmaWarpSpecializedAdapterINS1F_15DefaultEpilogueISJ_SK_SK_NS1E_6thread17LinearCombinationISJ_Li1EffLNS1J_9ScaleType4KindE0ELNS_15FloatRoundStyleE2ESJ_EENS1_15EpilogueDefaultEEEEEvvEEEEvNT_6ParamsE,@function
        .size           _ZN7cutlass13device_kernelINS_4gemm6kernel13GemmUniversalIN4cute5tupleIJiiiiEEENS1_10collective13CollectiveMmaINS1_34MainloopSm90TmaGmmaWarpSpecializedILi4ENS5_IJNS4_1CILi1EEESB_SB_EEENS1_32KernelTmaWarpSpecializedPingpongEEENS5_IJNSA_ILi64EEENSA_ILi256EEENSA_ILi128EEEEEENS_6half_tENS5_IJlSB_lEEESJ_SK_NS4_8TiledMMAINS4_8MMA_AtomIJNS4_4SM904GMMA26MMA_64x256x16_F32F16F16_SSILNSO_5MajorE0ELSQ_0ELNSO_7ScaleInE1ELSR_1EEEEEENS4_6LayoutISC_NS5_IJNSA_ILi0EEESV_SV_EEEEENS5_IJNS4_10UnderscoreESY_SY_EEEEENS4_13SM90_TMA_LOADENS4_14ComposedLayoutINS4_7SwizzleILi3ELi4ELi3EEENS4_18smem_ptr_flag_bitsILi16EEENSU_INS5_IJNSA_ILi8EEESF_EEENS5_IJSF_SB_EEEEEEEvNS4_8identityES11_S1B_vS1C_EENS_8epilogue10collective6detail29Sm90TmaWarpSpecializedAdapterINS1F_15DefaultEpilogueISJ_SK_SK_NS1E_6thread17LinearCombinationISJ_Li1EffLNS1J_9ScaleType4KindE0ELNS_15FloatRoundStyleE2ESJ_EENS1_15EpilogueDefaultEEEEEvvEEEEvNT_6ParamsE,(.L_x_324 - _ZN7cutlass13device_kernelINS_4gemm6kernel13GemmUniversalIN4cute5tupleIJiiiiEEENS1_10collective13CollectiveMmaINS1_34MainloopSm90TmaGmmaWarpSpecializedILi4ENS5_IJNS4_1CILi1EEESB_SB_EEENS1_32KernelTmaWarpSpecializedPingpongEEENS5_IJNSA_ILi64EEENSA_ILi256EEENSA_ILi128EEEEEENS_6half_tENS5_IJlSB_lEEESJ_SK_NS4_8TiledMMAINS4_8MMA_AtomIJNS4_4SM904GMMA26MMA_64x256x16_F32F16F16_SSILNSO_5MajorE0ELSQ_0ELNSO_7ScaleInE1ELSR_1EEEEEENS4_6LayoutISC_NS5_IJNSA_ILi0EEESV_SV_EEEEENS5_IJNS4_10UnderscoreESY_SY_EEEEENS4_13SM90_TMA_LOADENS4_14ComposedLayoutINS4_7SwizzleILi3ELi4ELi3EEENS4_18smem_ptr_flag_bitsILi16EEENSU_INS5_IJNSA_ILi8EEESF_EEENS5_IJSF_SB_EEEEEEEvNS4_8identityES11_S1B_vS1C_EENS_8epilogue10collective6detail29Sm90TmaWarpSpecializedAdapterINS1F_15DefaultEpilogueISJ_SK_SK_NS1E_6thread17LinearCombinationISJ_Li1EffLNS1J_9ScaleType4KindE0ELNS_15FloatRoundStyleE2ESJ_EENS1_15EpilogueDefaultEEEEEvvEEEEvNT_6ParamsE)
        .other          _ZN7cutlass13device_kernelINS_4gemm6kernel13GemmUniversalIN4cute5tupleIJiiiiEEENS1_10collective13CollectiveMmaINS1_34MainloopSm90TmaGmmaWarpSpecializedILi4ENS5_IJNS4_1CILi1EEESB_SB_EEENS1_32KernelTmaWarpSpecializedPingpongEEENS5_IJNSA_ILi64EEENSA_ILi256EEENSA_ILi128EEEEEENS_6half_tENS5_IJlSB_lEEESJ_SK_NS4_8TiledMMAINS4_8MMA_AtomIJNS4_4SM904GMMA26MMA_64x256x16_F32F16F16_SSILNSO_5MajorE0ELSQ_0ELNSO_7ScaleInE1ELSR_1EEEEEENS4_6LayoutISC_NS5_IJNSA_ILi0EEESV_SV_EEEEENS5_IJNS4_10UnderscoreESY_SY_EEEEENS4_13SM90_TMA_LOADENS4_14ComposedLayoutINS4_7SwizzleILi3ELi4ELi3EEENS4_18smem_ptr_flag_bitsILi16EEENSU_INS5_IJNSA_ILi8EEESF_EEENS5_IJSF_SB_EEEEEEEvNS4_8identityES11_S1B_vS1C_EENS_8epilogue10collective6detail29Sm90TmaWarpSpecializedAdapterINS1F_15DefaultEpilogueISJ_SK_SK_NS1E_6thread17LinearCombinationISJ_Li1EffLNS1J_9ScaleType4KindE0ELNS_15FloatRoundStyleE2ESJ_EENS1_15EpilogueDefaultEEEEEvvEEEEvNT_6ParamsE,@"STO_CUDA_ENTRY STV_DEFAULT"
_ZN7cutlass13device_kernelINS_4gemm6kernel13GemmUniversalIN4cute5tupleIJiiiiEEENS1_10collective13CollectiveMmaINS1_34MainloopSm90TmaGmmaWarpSpecializedILi4ENS5_IJNS4_1CILi1EEESB_SB_EEENS1_32KernelTmaWarpSpecializedPingpongEEENS5_IJNSA_ILi64EEENSA_ILi256EEENSA_ILi128EEEEEENS_6half_tENS5_IJlSB_lEEESJ_SK_NS4_8TiledMMAINS4_8MMA_AtomIJNS4_4SM904GMMA26MMA_64x256x16_F32F16F16_SSILNSO_5MajorE0ELSQ_0ELNSO_7ScaleInE1ELSR_1EEEEEENS4_6LayoutISC_NS5_IJNSA_ILi0EEESV_SV_EEEEENS5_IJNS4_10UnderscoreESY_SY_EEEEENS4_13SM90_TMA_LOADENS4_14ComposedLayoutINS4_7SwizzleILi3ELi4ELi3EEENS4_18smem_ptr_flag_bitsILi16EEENSU_INS5_IJNSA_ILi8EEESF_EEENS5_IJSF_SB_EEEEEEEvNS4_8identityES11_S1B_vS1C_EENS_8epilogue10collective6detail29Sm90TmaWarpSpecializedAdapterINS1F_15DefaultEpilogueISJ_SK_SK_NS1E_6thread17LinearCombinationISJ_Li1EffLNS1J_9ScaleType4KindE0ELNS_15FloatRoundStyleE2ESJ_EENS1_15EpilogueDefaultEEEEEvvEEEEvNT_6ParamsE:
[----:B------:R-:W0:Y:S01]  /*0000*/  LDC R1, c[0x0][0x28] ;  /* 0x00000a00ff017b82 */ /* 0x000e220000000800 */
[----:B------:R-:W1:Y:S01]  /*0010*/  S2R R4, SR_TID.X ;  /* 0x0000000000047919 */ /* 0x000e620000002100 */
[----:B------:R-:W-:Y:S01]  /*0020*/  ELECT P0, URZ, PT ;  /* 0x00000000003f782f */ /* 0x000fe20003800000 */
[----:B------:R-:W-:Y:S01]  /*0030*/  BSSY B0, `(.L_x_0) ;  /* 0x0000014000007945 */ /* 0x000fe20003800000 */
[----:B-1----:R-:W-:-:S05]  /*0040*/  SHF.R.U32.HI R0, RZ, 0x5, R4 ;  /* 0x00000005ff007819 */ /* 0x002fca0000011604 */
[----:B------:R-:W1:Y:S02]  /*0050*/  SHFL.IDX PT, R2, R0, RZ, 0x1f ;  /* 0x00001fff00027589 */ /* 0x000e6400000e0000 */
[----:B-1----:R-:W-:Y:S02]  /*0060*/  R2UR UR8, R2 ;  /* 0x00000000020872ca */ /* 0x002fe400000e0000 */
[----:B------:R-:W-:-:S05]  /*0070*/  SHF.R.U32.HI R2, RZ, 0x7, R4 ;  /* 0x00000007ff027819 */ /* 0x000fca0000011604 */
[----:B------:R1:W2:Y:S06]  /*0080*/  SHFL.IDX PT, R3, R2, RZ, 0x1f ;  /* 0x00001fff02037589 */ /* 0x0002ac00000e0000 */
[----:B------:R-:W-:Y:S02]  /*0090*/  USHF.R.S32.HI UR4, URZ, 0x1f, UR8 ;  /* 0x0000001f3f047899 */ /* 0x000fe40008011408 */
[----:B------:R-:W-:Y:S02]  /*00a0*/  ISETP.NE.OR P0, PT, RZ, UR8, !P0 ;  /* 0x00000008ff007c0c */ /* 0x000fe4000c705670 */
[----:B------:R-:W-:-:S04]  /*00b0*/  ULEA.HI UR4, UR4, UR8, URZ, 0x2 ;  /* 0x0000000804047291 */ /* 0x000fc8000f8f103f */
[----:B------:R-:W-:-:S04]  /*00c0*/  ULOP3.LUT UR4, UR4, 0xfffffffc, URZ, 0xc0, !UPT ;  /* 0xfffffffc04047892 */ /* 0x000fc8000f8ec03f */
[----:B------:R-:W-:-:S03]  /*00d0*/  UIADD3 UR8, UR8, -UR4, URZ ;  /* 0x8000000408087290 */ /* 0x000fc6000fffe03f */
[----:B01----:R-:W-:Y:S09]  /*00e0*/  @P0 BRA `(.L_x_1) ;  /* 0x0000000000200947 */ /* 0x003ff20003800000 */
[----:B------:R-:W-:Y:S02]  /*00f0*/  ULDC.64 UR4, c[0x0][0x198] ;  /* 0x0000660000047ab9 */ /* 0x000fe40000000a00 */
[----:B------:R-:W-:Y:S02]  /*0100*/  UIADD3 UR6, UP0, UR4, 0xf0, URZ ;  /* 0x000000f004067890 */ /* 0x000fe4000ff1e03f */
[----:B------:R-:W-:Y:S02]  /*0110*/  UIADD3 UR4, UP1, UR4, 0x1f0, URZ ;  /* 0x000001f004047890 */ /* 0x000fe4000ff3e03f */
[----:B------:R-:W-:Y:S02]  /*0120*/  UIADD3.X UR7, URZ, UR5, URZ, UP0, !UPT ;  /* 0x000000053f077290 */ /* 0x000fe400087fe43f */
[----:B------:R-:W-:-:S07]  /*0130*/  UIADD3.X UR5, URZ, UR5, URZ, UP1, !UPT ;  /* 0x000000053f057290 */ /* 0x000fce0008ffe43f */
[----:B------:R0:W-:Y:S02]  /*0140*/  UTMACCTL.PF [UR6] ;  /* 0x00000000060079b9 */ /* 0x0001e40008040000 */
[----:B------:R0:W-:Y:S02]  /*0150*/  UTMACCTL.PF [UR4] ;  /* 0x00000000040079b9 */ /* 0x0001e40008040000 */
[----:B0-----:R-:W-:Y:S01]  /*0160*/  NOP ;  /* 0x0000000000007918 */ /* 0x001fe20000000000 */
.L_x_1:
[----:B------:R-:W-:Y:S05]  /*0170*/  BSYNC B0 ;  /* 0x0000000000007941 */ /* 0x000fea0003800000 */
.L_x_0:
[----:B------:R-:W0:Y:S01]  /*0180*/  SHFL.IDX PT, R5, R0, RZ, 0x1f ;  /* 0x00001fff00057589 */ /* 0x000e2200000e0000 */
[----:B--2---:R-:W-:Y:S01]  /*0190*/  R2UR UR15, R3 ;  /* 0x00000000030f72ca */ /* 0x004fe200000e0000 */
[----:B------:R-:W-:-:S04]  /*01a0*/  UISETP.NE.AND UP0, UPT, UR8, 0x3, UPT ;  /* 0x000000030800788c */ /* 0x000fc8000bf05270 */
[----:B------:R-:W-:-:S08]  /*01b0*/  UISETP.EQ.OR UP0, UPT, UR8, URZ, !UP0 ;  /* 0x0000003f0800728c */ /* 0x000fd0000c702670 */
[----:B------:R-:W-:Y:S02]  /*01c0*/  UIADD3 UR18, UR15, -0x1, URZ ;  /* 0xffffffff0f127890 */ /* 0x000fe4000fffe03f */
[----:B------:R-:W-:Y:S02]  /*01d0*/  UISETP.EQ.AND UP0, UPT, UR15, URZ, UP0 ;  /* 0x0000003f0f00728c */ /* 0x000fe40008702270 */
[----:B------:R-:W-:Y:S02]  /*01e0*/  UISETP.GE.U32.AND UP1, UPT, UR18, 0x2, UPT ;  /* 0x000000021200788c */ /* 0x000fe4000bf26070 */
[----:B------:R-:W-:Y:S01]  /*01f0*/  USEL UR42, URZ, 0x1, !UP0 ;  /* 0x000000013f2a7887 */ /* 0x000fe2000c000000 */
[----:B0-----:R-:W-:-:S03]  /*0200*/  ISETP.NE.AND P0, PT, R5, RZ, PT ;  /* 0x000000ff0500720c */ /* 0x001fc60003f05270 */
[----:B------:R-:W-:-:S10]  /*0210*/  USEL UR42, UR42, 0x2, UP1 ;  /* 0x000000022a2a7887 */ /* 0x000fd40008800000 */
[----:B------:R-:W-:Y:S05]  /*0220*/  @P0 BRA `(.L_x_2) ;  /* 0x0000000000580947 */ /* 0x000fea0003800000 */
[----:B------:R-:W0:Y:S01]  /*0230*/  S2UR UR9, SR_CgaCtaId ;  /* 0x00000000000979c3 */ /* 0x000e220000008800 */
[----:B------:R-:W-:Y:S01]  /*0240*/  UMOV UR4, 0x400 ;  /* 0x0000040000047882 */ /* 0x000fe20000000000 */
[----:B------:R-:W-:Y:S01]  /*0250*/  UMOV UR5, 0x1 ;  /* 0x0000000100057882 */ /* 0x000fe20000000000 */
[----:B------:R-:W-:Y:S01]  /*0260*/  UMOV UR6, 0x80 ;  /* 0x0000008000067882 */ /* 0x000fe20000000000 */
[----:B------:R-:W-:Y:S01]  /*0270*/  ELECT P0, URZ, PT ;  /* 0x00000000003f782f */ /* 0x000fe20003800000 */
[----:B------:R-:W-:-:S04]  /*0280*/  UIADD3 UR6, -UR6, 0x100000, URZ ;  /* 0x0010000006067890 */ /* 0x000fc8000fffe13f */
[----:B------:R-:W-:Y:S02]  /*0290*/  USHF.L.U32 UR7, UR6, 0xb, URZ ;  /* 0x0000000b06077899 */ /* 0x000fe4000800063f */
[----:B------:R-:W-:Y:S02]  /*02a0*/  USHF.L.U32 UR6, UR6, 0x1, URZ ;  /* 0x0000000106067899 */ /* 0x000fe4000800063f */
[----:B0-----:R-:W-:Y:S02]  /*02b0*/  ULEA UR9, UR9, UR4, 0x18 ;  /* 0x0000000409097291 */ /* 0x001fe4000f8ec03f */
[----:B------:R-:W-:-:S04]  /*02c0*/  UIADD3 UR4, -UR5, 0x100000, URZ ;  /* 0x0010000005047890 */ /* 0x000fc8000fffe13f */
[----:B------:R-:W-:Y:S02]  /*02d0*/  USHF.L.U32 UR5, UR4, 0xb, URZ ;  /* 0x0000000b04057899 */ /* 0x000fe4000800063f */
[----:B------:R-:W-:Y:S01]  /*02e0*/  USHF.L.U32 UR4, UR4, 0x1, URZ ;  /* 0x0000000104047899 */ /* 0x000fe2000800063f */
[----:B------:R-:W0:Y:S11]  /*02f0*/  FENCE.VIEW.ASYNC.S ;  /* 0x00000000000073c6 */ /* 0x000e360000000000 */
[----:B0-----:R0:W1:Y:S01]  /*0300*/  SYNCS.EXCH.64 URZ, [UR9], UR4 ;  /* 0x00000004093f75b2 */ /* 0x0010620008000100 */
[----:B------:R0:W2:Y:S01]  /*0310*/  SYNCS.EXCH.64 URZ, [UR9+0x20], UR6 ;  /* 0x00002006093f75b2 */ /* 0x0000a20008000100 */
[----:B------:R0:W3:Y:S01]  /*0320*/  SYNCS.EXCH.64 URZ, [UR9+0x8], UR4 ;  /* 0x00000804093f75b2 */ /* 0x0000e20008000100 */
[----:B------:R0:W4:Y:S01]  /*0330*/  SYNCS.EXCH.64 URZ, [UR9+0x28], UR6 ;  /* 0x00002806093f75b2 */ /* 0x0001220008000100 */
[----:B------:R0:W0:Y:S01]  /*0340*/  SYNCS.EXCH.64 URZ, [UR9+0x10], UR4 ;  /* 0x00001004093f75b2 */ /* 0x0000220008000100 */
[----:B------:R0:W0:Y:S01]  /*0350*/  SYNCS.EXCH.64 URZ, [UR9+0x30], UR6 ;  /* 0x00003006093f75b2 */ /* 0x0000220008000100 */
[----:B------:R0:W0:Y:S01]  /*0360*/  SYNCS.EXCH.64 URZ, [UR9+0x18], UR4 ;  /* 0x00001804093f75b2 */ /* 0x0000220008000100 */
[----:B------:R0:W0:Y:S01]  /*0370*/  SYNCS.EXCH.64 URZ, [UR9+0x38], UR6 ;  /* 0x00003806093f75b2 */ /* 0x0000220008000100 */
[----:B------:R-:W-:Y:S01]  /*0380*/  NOP ;  /* 0x0000000000007918 */ /* 0x000fe20000000000 */
.L_x_2:
[----:B------:R-:W5:Y:S01]  /*0390*/  SHFL.IDX PT, R5, R0, RZ, 0x1f ;  /* 0x00001fff00057589 */ /* 0x000f6200000e0000 */
[----:B------:R-:W-:Y:S01]  /*03a0*/  ELECT P0, URZ, PT ;  /* 0x00000000003f782f */ /* 0x000fe20003800000 */
[----:B------:R-:W-:Y:S01]  /*03b0*/  NOP ;  /* 0x0000000000007918 */ /* 0x000fe20000000000 */
[----:B------:R-:W-:Y:S01]  /*03c0*/  ELECT P1, URZ, PT ;  /* 0x00000000003f782f */ /* 0x000fe20003820000 */
[----:B------:R-:W1:Y:S01]  /*03d0*/  SHFL.IDX PT, R3, R0, RZ, 0x1f ;  /* 0x00001fff00037589 */ /* 0x000e6200000e0000 */
[----:B0-----:R-:W-:Y:S01]  /*03e0*/  UMOV UR4, 0x20 ;  /* 0x0000002000047882 */ /* 0x001fe20000000000 */
[----:B------:R-:W-:Y:S01]  /*03f0*/  UMOV UR12, 0x80 ;  /* 0x00000080000c7882 */ /* 0x000fe20000000000 */
[----:B------:R-:W-:Y:S01]  /*0400*/  NOP ;  /* 0x0000000000007918 */ /* 0x000fe20000000000 */
[----:B------:R0:W0:Y:S01]  /*0410*/  SHFL.IDX PT, R0, R2, RZ, 0x1f ;  /* 0x00001fff02007589 */ /* 0x00002200000e0000 */
[----:B------:R-:W-:Y:S01]  /*0420*/  ULDC.64 UR50, c[0x0][0x208] ;  /* 0x0000820000327ab9 */ /* 0x000fe20000000a00 */
[----:B-----5:R-:W-:-:S02]  /*0430*/  ISETP.NE.OR P0, PT, R5, RZ, !P0 ;  /* 0x000000ff0500720c */ /* 0x020fc40004705670 */
[----:B-1----:R-:W-:Y:S02]  /*0440*/  ISETP.NE.OR P1, PT, R3, RZ, !P1 ;  /* 0x000000ff0300720c */ /* 0x002fe40004f25670 */
[----:B------:R-:W-:-:S04]  /*0450*/  SHF.R.S32.HI R3, RZ, 0x1f, R4 ;  /* 0x0000001fff037819 */ /* 0x000fc80000011404 */
[----:B------:R-:W-:-:S05]  /*0460*/  LEA.HI R3, R3, R4, RZ, 0x7 ;  /* 0x0000000403037211 */ /* 0x000fca00078f38ff */
[----:B------:R-:W-:Y:S01]  /*0470*/  VOTEU.ALL UP0, P0 ;  /* 0x00000000003f7886 */ /* 0x000fe20000000000 */
[----:B------:R-:W-:Y:S01]  /*0480*/  LOP3.LUT R3, R3, 0xffffff80, RZ, 0xc0, !PT ;  /* 0xffffff8003037812 */ /* 0x000fe200078ec0ff */
[----:B------:R-:W-:-:S03]  /*0490*/  VOTEU.ALL UP1, P1 ;  /* 0x00000000003f7886 */ /* 0x000fc60000820000 */
[----:B------:R-:W1:Y:S01]  /*04a0*/  @!UP0 S2UR UR7, SR_CgaCtaId ;  /* 0x00000000000789c3 */ /* 0x000e620000008800 */
[----:B------:R-:W-:Y:S01]  /*04b0*/  @!UP0 UMOV UR6, 0x400 ;  /* 0x0000040000068882 */ /* 0x000fe20000000000 */
[----:B------:R-:W-:-:S04]  /*04c0*/  @!UP0 UIADD3 UR4, -UR4, 0x100000, URZ ;  /* 0x0010000004048890 */ /* 0x000fc8000fffe13f */
[----:B------:R-:W-:Y:S02]  /*04d0*/  @!UP0 USHF.L.U32 UR5, UR4, 0xb, URZ ;  /* 0x0000000b04058899 */ /* 0x000fe4000800063f */
[----:B------:R-:W-:Y:S01]  /*04e0*/  @!UP0 USHF.L.U32 UR4, UR4, 0x1, URZ ;  /* 0x0000000104048899 */ /* 0x000fe2000800063f */
[----:B------:R-:W-:Y:S01]  /*04f0*/  IMAD.IADD R3, R4, 0x1, -R3 ;  /* 0x0000000104037824 */ /* 0x000fe200078e0a03 */
[----:B------:R-:W-:Y:S01]  /*0500*/  @!UP1 UMOV UR10, 0x400 ;  /* 0x00000400000a9882 */ /* 0x000fe20000000000 */
[----:B------:R-:W-:Y:S01]  /*0510*/  VOTEU.ALL UP2, P1 ;  /* 0x00000000003f7886 */ /* 0x000fe20000840000 */
[----:B------:R-:W-:Y:S01]  /*0520*/  VOTEU.ALL UP3, P1 ;  /* 0x00000000003f7886 */ /* 0x000fe20000860000 */
[----:B------:R-:W-:Y:S01]  /*0530*/  VOTEU.ALL UP4, P1 ;  /* 0x00000000003f7886 */ /* 0x000fe20000880000 */
[----:B------:R-:W5:Y:S01]  /*0540*/  @!UP1 S2UR UR11, SR_CgaCtaId ;  /* 0x00000000000b99c3 */ /* 0x000f620000008800 */
[----:B------:R-:W-:Y:S01]  /*0550*/  VOTEU.ALL UP5, P1 ;  /* 0x00000000003f7886 */ /* 0x000fe200008a0000 */
[----:B------:R-:W-:Y:S01]  /*0560*/  ISETP.NE.AND P1, PT, RZ, UR15, PT ;  /* 0x0000000fff007c0c */ /* 0x000fe2000bf25270 */
[----:B-1----:R-:W-:-:S02]  /*0570*/  @!UP0 ULEA UR9, UR7, UR6, 0x18 ;  /* 0x0000000607098291 */ /* 0x002fc4000f8ec03f */
[----:B------:R-:W-:-:S04]  /*0580*/  @!UP1 UIADD3 UR6, -UR12, 0x100000, URZ ;  /* 0x001000000c069890 */ /* 0x000fc8000fffe13f */
[----:B------:R-:W-:Y:S02]  /*0590*/  @!UP1 USHF.L.U32 UR7, UR6, 0xb, URZ ;  /* 0x0000000b06079899 */ /* 0x000fe4000800063f */
[----:B------:R-:W-:Y:S01]  /*05a0*/  @!UP1 USHF.L.U32 UR6, UR6, 0x1, URZ ;  /* 0x0000000106069899 */ /* 0x000fe2000800063f */
[----:B------:R-:W-:Y:S01]  /*05b0*/  VOTEU.ALL UP0, P0 ;  /* 0x00000000003f7886 */ /* 0x000fe20000000000 */
[----:B-----5:R-:W-:Y:S01]  /*05c0*/  @!UP1 ULEA UR10, UR11, UR10, 0x18 ;  /* 0x0000000a0b0a9291 */ /* 0x020fe2000f8ec03f */
[----:B------:R-:W-:Y:S01]  /*05d0*/  VOTEU.ALL UP1, P0 ;  /* 0x00000000003f7886 */ /* 0x000fe20000020000 */
[----:B------:R-:W1:Y:S02]  /*05e0*/  FENCE.VIEW.ASYNC.S ;  /* 0x00000000000073c6 */ /* 0x000e640000000000 */
[----:B-1----:R-:W2:Y:S02]  /*05f0*/  @!UP0 SYNCS.EXCH.64 URZ, [UR9+0x70], UR4 ;  /* 0x00007004093f85b2 */ /* 0x002ea40008000100 */
[----:B------:R1:W2:Y:S01]  /*0600*/  @!UP1 SYNCS.EXCH.64 URZ, [UR9+0x78], UR4 ;  /* 0x00007804093f95b2 */ /* 0x0002a20008000100 */
[----:B------:R-:W-:Y:S01]  /*0610*/  NOP ;  /* 0x0000000000007918 */ /* 0x000fe20000000000 */
[----:B-1----:R-:W-:-:S02]  /*0620*/  ULDC.64 UR4, c[0x0][0x598] ;  /* 0x0001660000047ab9 */ /* 0x002fc40000000a00 */
[----:B------:R-:W-:Y:S02]  /*0630*/  ISETP.NE.U32.AND P0, PT, RZ, UR4, PT ;  /* 0x00000004ff007c0c */ /* 0x000fe4000bf05070 */
[----:B------:R1:W2:Y:S02]  /*0640*/  @!UP2 SYNCS.EXCH.64 URZ, [UR10+0x50], UR6 ;  /* 0x000050060a3fa5b2 */ /* 0x0002a40008000100 */
[----:B------:R-:W-:Y:S01]  /*0650*/  ISETP.NE.AND.EX P0, PT, RZ, UR5, PT, P0 ;  /* 0x00000005ff007c0c */ /* 0x000fe2000bf05300 */
[----:B------:R1:W2:Y:S01]  /*0660*/  @!UP3 SYNCS.EXCH.64 URZ, [UR10+0x58], UR6 ;  /* 0x000058060a3fb5b2 */ /* 0x0002a20008000100 */
[----:B------:R1:W2:Y:S01]  /*0670*/  @!UP4 SYNCS.EXCH.64 URZ, [UR10+0x60], UR6 ;  /* 0x000060060a3fc5b2 */ /* 0x0002a20008000100 */
[----:B------:R1:W2:Y:S01]  /*0680*/  @!UP5 SYNCS.EXCH.64 URZ, [UR10+0x68], UR6 ;  /* 0x000068060a3fd5b2 */ /* 0x0002a20008000100 */
[----:B------:R-:W-:Y:S01]  /*0690*/  NOP ;  /* 0x0000000000007918 */ /* 0x000fe20000000000 */
[----:B--234-:R-:W-:Y:S08]  /*06a0*/  BAR.SYNC.DEFER_BLOCKING 0x0 ;  /* 0x0000000000007b1d */ /* 0x01cff00000010000 */
[----:B01----:R-:W-:Y:S05]  /*06b0*/  @!P0 BRA `(.L_x_3) ;  /* 0x00000000001c8947 */ /* 0x003fea0003800000 */
[----:B------:R-:W0:Y:S02]  /*06c0*/  LDC.64 R6, c[0x0][0x598] ;  /* 0x00016600ff067b82 */ /* 0x000e240000000a00 */
[----:B0-----:R-:W2:Y:S02]  /*06d0*/  LDG.E.64 R6, desc[UR50][R6.64] ;  /* 0x0000003206067981 */ /* 0x001ea4000c1e1b00 */
[----:B--2---:R-:W-:-:S04]  /*06e0*/  ISETP.NE.U32.AND P0, PT, R6, RZ, PT ;  /* 0x000000ff0600720c */ /* 0x004fc80003f05070 */
[----:B------:R-:W-:-:S13]  /*06f0*/  ISETP.NE.AND.EX P0, PT, R7, RZ, PT, P0 ;  /* 0x000000ff0700720c */ /* 0x000fda0003f05300 */
[----:B------:R-:W-:Y:S05]  /*0700*/  @!P0 BRA `(.L_x_3) ;  /* 0x0000000000088947 */ /* 0x000fea0003800000 */
[----:B------:R1:W5:Y:S01]  /*0710*/  LD.E R23, desc[UR50][R6.64] ;  /* 0x0000003206177980 */ /* 0x000362000c101900 */
[----:B------:R-:W-:Y:S05]  /*0720*/  BRA `(.L_x_4) ;  /* 0x0000000000247947 */ /* 0x000fea0003800000 */
.L_x_3:
[----:B------:R-:W-:Y:S02]  /*0730*/  ULDC.64 UR4, c[0x0][0x588] ;  /* 0x0001620000047ab9 */ /* 0x000fe40000000a00 */
[----:B------:R-:W-:-:S04]  /*0740*/  ISETP.NE.U32.AND P0, PT, RZ, UR4, PT ;  /* 0x00000004ff007c0c */ /* 0x000fc8000bf05070 */
[----:B------:R-:W-:-:S13]  /*0750*/  ISETP.NE.AND.EX P0, PT, RZ, UR5, PT, P0 ;  /* 0x00000005ff007c0c */ /* 0x000fda000bf05300 */
[----:B------:R-:W-:Y:S05]  /*0760*/  @!P0 BRA `(.L_x_5) ;  /* 0x00000000000c8947 */ /* 0x000fea0003800000 */
[----:B------:R-:W0:Y:S02]  /*0770*/  LDC.64 R6, c[0x0][0x588] ;  /* 0x00016200ff067b82 */ /* 0x000e240000000a00 */
[----:B0-----:R0:W5:Y:S01]  /*0780*/  LDG.E R23, desc[UR50][R6.64] ;  /* 0x0000003206177981 */ /* 0x001162000c1e1900 */
[----:B------:R-:W-:Y:S05]  /*0790*/  BRA `(.L_x_4) ;  /* 0x0000000000087947 */ /* 0x000fea0003800000 */
.L_x_5:
[----:B------:R-:W-:Y:S02]  /*07a0*/  ULDC UR4, c[0x0][0x580] ;  /* 0x0001600000047ab9 */ /* 0x000fe40000000800 */
[----:B------:R-:W-:-:S07]  /*07b0*/  IMAD.U32 R23, RZ, RZ, UR4 ;  /* 0x00000004ff177e24 */ /* 0x000fce000f8e00ff */
.L_x_4:
[----:B------:R-:W-:Y:S02]  /*07c0*/  ULDC.64 UR4, c[0x0][0x5a0] ;  /* 0x0001680000047ab9 */ /* 0x000fe40000000a00 */
[----:B------:R-:W-:-:S04]  /*07d0*/  ISETP.NE.U32.AND P0, PT, RZ, UR4, PT ;  /* 0x00000004ff007c0c */ /* 0x000fc8000bf05070 */
[----:B------:R-:W-:-:S13]  /*07e0*/  ISETP.NE.AND.EX P0, PT, RZ, UR5, PT, P0 ;  /* 0x00000005ff007c0c */ /* 0x000fda000bf05300 */
[----:B------:R-:W-:Y:S05]  /*07f0*/  @!P0 BRA `(.L_x_6) ;  /* 0x00000000001c8947 */ /* 0x000fea0003800000 */
[----:B01----:R-:W0:Y:S02]  /*0800*/  LDC.64 R6, c[0x0][0x5a0] ;  /* 0x00016800ff067b82 */ /* 0x003e240000000a00 */
[----:B0-----:R-:W2:Y:S02]  /*0810*/  LDG.E.64 R6, desc[UR50][R6.64] ;  /* 0x0000003206067981 */ /* 0x001ea4000c1e1b00 */
[----:B--2---:R-:W-:-:S04]  /*0820*/  ISETP.NE.U32.AND P0, PT, R6, RZ, PT ;  /* 0x000000ff0600720c */ /* 0x004fc80003f05070 */
[----:B------:R-:W-:-:S13]  /*0830*/  ISETP.NE.AND.EX P0, PT, R7, RZ, PT, P0 ;  /* 0x000000ff0700720c */ /* 0x000fda0003f05300 */
[----:B------:R-:W-:Y:S05]  /*0840*/  @!P0 BRA `(.L_x_6) ;  /* 0x0000000000088947 */ /* 0x000fea0003800000 */
[----:B------:R3:W5:Y:S01]  /*0850*/  LD.E R22, desc[UR50][R6.64] ;  /* 0x0000003206167980 */ /* 0x000762000c101900 */
[----:B------:R-:W-:Y:S05]  /*0860*/  BRA `(.L_x_7) ;  /* 0x0000000000247947 */ /* 0x000fea0003800000 */
.L_x_6:
[----:B------:R-:W-:Y:S02]  /*0870*/  ULDC.64 UR4, c[0x0][0x590] ;  /* 0x0001640000047ab9 */ /* 0x000fe40000000a00 */
[----:B------:R-:W-:-:S04]  /*0880*/  ISETP.NE.U32.AND P0, PT, RZ, UR4, PT ;  /* 0x00000004ff007c0c */ /* 0x000fc8000bf05070 */
[----:B------:R-:W-:-:S13]  /*0890*/  ISETP.NE.AND.EX P0, PT, RZ, UR5, PT, P0 ;  /* 0x00000005ff007c0c */ /* 0x000fda000bf05300 */
[----:B------:R-:W-:Y:S05]  /*08a0*/  @!P0 BRA `(.L_x_8) ;  /* 0x00000000000c8947 */ /* 0x000fea0003800000 */
[----:B01----:R-:W0:Y:S02]  /*08b0*/  LDC.64 R6, c[0x0][0x590] ;  /* 0x00016400ff067b82 */ /* 0x003e240000000a00 */
[----:B0-----:R2:W5:Y:S01]  /*08c0*/  LDG.E R22, desc[UR50][R6.64] ;  /* 0x0000003206167981 */ /* 0x001562000c1e1900 */
[----:B------:R-:W-:Y:S05]  /*08d0*/  BRA `(.L_x_7) ;  /* 0x0000000000087947 */ /* 0x000fea0003800000 */
.L_x_8:
[----:B------:R-:W-:Y:S02]  /*08e0*/  ULDC UR4, c[0x0][0x584] ;  /* 0x0001610000047ab9 */ /* 0x000fe40000000800 */
[----:B------:R-:W-:-:S07]  /*08f0*/  IMAD.U32 R22, RZ, RZ, UR4 ;  /* 0x00000004ff167e24 */ /* 0x000fce000f8e00ff */
.L_x_7:
[----:B------:R-:W4:Y:S01]  /*0900*/  S2UR UR10, SR_CTAID.Y ;  /* 0x00000000000a79c3 */ /* 0x000f220000002600 */
[----:B------:R-:W-:Y:S01]  /*0910*/  ULDC UR5, c[0x0][0x65c] ;  /* 0x0001970000057ab9 */ /* 0x000fe20000000800 */
[----:B------:R-:W-:Y:S01]  /*0920*/  UISETP.NE.AND UP0, UPT, UR15, 0x2, UPT ;  /* 0x000000020f00788c */ /* 0x000fe2000bf05270 */
[----:B------:R-:W-:Y:S01]  /*0930*/  PRMT R5, RZ, 0x7610, R5 ;  /* 0x00007610ff057816 */ /* 0x000fe20000000005 */
[----:B------:R-:W-:Y:S01]  /*0940*/  UISETP.NE.AND UP2, UPT, UR5, 0x1, UPT ;  /* 0x000000010500788c */ /* 0x000fe2000bf45270 */
[----:B------:R-:W-:Y:S02]  /*0950*/  IMAD.MOV.U32 R18, RZ, RZ, -0x1 ;  /* 0xffffffffff127424 */ /* 0x000fe400078e00ff */
[----:B------:R-:W-:Y:S01]  /*0960*/  IMAD.MOV.U32 R19, RZ, RZ, -0x1 ;  /* 0xffffffffff137424 */ /* 0x000fe200078e00ff */
[----:B------:R-:W4:Y:S01]  /*0970*/  S2UR UR4, SR_CTAID.X ;  /* 0x00000000000479c3 */ /* 0x000f220000002500 */
[----:B------:R-:W-:-:S06]  /*0980*/  UP2UR UR40, UPR, URZ, 0x4 ;  /* 0x000000043f287883 */ /* 0x000fcc0008000000 */
[----:B------:R-:W-:Y:S01]  /*0990*/  @UP2 ULDC UR12, c[0x0][0x10] ;  /* 0x00000400000c2ab9 */ /* 0x000fe20000000800 */
[----:B------:R-:W-:Y:S01]  /*09a0*/  @UP2 UMOV UR7, URZ ;  /* 0x0000003f00072c82 */ /* 0x000fe20008000000 */
[----:B------:R-:W-:Y:S01]  /*09b0*/  @UP2 UMOV UR5, URZ ;  /* 0x0000003f00052c82 */ /* 0x000fe20008000000 */
[----:B0123--:R-:W0:Y:S01]  /*09c0*/  LDC.64 R6, c[0x0][0x650] ;  /* 0x00019400ff067b82 */ /* 0x00fe220000000a00 */
[----:B----4-:R-:W-:Y:S02]  /*09d0*/  @UP2 UMOV UR9, UR10 ;  /* 0x0000000a00092c82 */ /* 0x010fe40008000000 */
[----:B------:R-:W-:Y:S01]  /*09e0*/  @UP2 UMOV UR6, UR9 ;  /* 0x0000000900062c82 */ /* 0x000fe20008000000 */
[----:B------:R-:W-:Y:S01]  /*09f0*/  @!UP2 UMOV UR9, UR10 ;  /* 0x0000000a0009ac82 */ /* 0x000fe20008000000 */
[----:B------:R-:W-:-:S03]  /*0a00*/  @UP2 UIMAD.WIDE.U32 UR12, UR4, UR12, UR6 ;  /* 0x0000000c040c22a5 */ /* 0x000fc6000f8e0006 */
[----:B------:R-:W-:Y:S01]  /*0a10*/  @!UP2 ULDC UR6, c[0x0][0xc] ;  /* 0x000003000006aab9 */ /* 0x000fe20000000800 */
[----:B------:R-:W-:Y:S01]  /*0a20*/  @UP2 UIADD3 UR14, UR13, UR5, URZ ;  /* 0x000000050d0e2290 */ /* 0x000fe2000fffe03f */
[----:B------:R-:W-:Y:S02]  /*0a30*/  ULDC UR10, c[0x0][0xc] ;  /* 0x00000300000a7ab9 */ /* 0x000fe40000000800 */
[----:B------:R-:W-:Y:S01]  /*0a40*/  UMOV UR5, URZ ;  /* 0x0000003f00057c82 */ /* 0x000fe20008000000 */
[----:B------:R-:W-:Y:S01]  /*0a50*/  ULDC UR11, c[0x0][0x10] ;  /* 0x00000400000b7ab9 */ /* 0x000fe20000000800 */
[----:B------:R-:W-:Y:S02]  /*0a60*/  @!UP2 UIMAD.WIDE.U32 UR6, UR6, UR9, UR4 ;  /* 0x000000090606a2a5 */ /* 0x000fe4000f8e0004 */
[----:B------:R-:W-:Y:S01]  /*0a70*/  UIMAD.WIDE.U32 UR10, UR10, UR11, URZ ;  /* 0x0000000b0a0a72a5 */ /* 0x000fe2000f8e003f */
[----:B------:R-:W-:-:S03]  /*0a80*/  ULDC UR13, c[0x0][0x14] ;  /* 0x00000500000d7ab9 */ /* 0x000fc60000000800 */
[----:B------:R-:W-:Y:S02]  /*0a90*/  UIMAD.WIDE.U32 UR38, UR10, UR13, URZ ;  /* 0x0000000d0a2672a5 */ /* 0x000fe4000f8e003f */
[----:B------:R-:W-:Y:S01]  /*0aa0*/  UIMAD UR41, UR11, UR13, URZ ;  /* 0x0000000d0b2972a4 */ /* 0x000fe2000f8e023f */
[----:B------:R-:W-:Y:S01]  /*0ab0*/  @!UP2 UMOV UR12, UR6 ;  /* 0x00000006000cac82 */ /* 0x000fe20008000000 */
[----:B------:R-:W-:Y:S02]  /*0ac0*/  @!UP2 UMOV UR14, UR7 ;  /* 0x00000007000eac82 */ /* 0x000fe40008000000 */
[----:B------:R-:W-:Y:S02]  /*0ad0*/  UIADD3 UR41, UR39, UR41, URZ ;  /* 0x0000002927297290 */ /* 0x000fe4000fffe03f */
[----:B------:R-:W-:-:S04]  /*0ae0*/  UIADD3 UR6, UP1, UR12, UR38, URZ ;  /* 0x000000260c067290 */ /* 0x000fc8000ff3e03f */
[----:B------:R-:W-:Y:S02]  /*0af0*/  UIADD3.X UR7, UR14, UR41, URZ, UP1, !UPT ;  /* 0x000000290e077290 */ /* 0x000fe40008ffe43f */
[----:B------:R-:W-:Y:S02]  /*0b00*/  USEL UR6, UR6, UR12, !UP0 ;  /* 0x0000000c06067287 */ /* 0x000fe4000c000000 */
[----:B------:R-:W-:-:S04]  /*0b10*/  USEL UR7, UR7, UR14, !UP0 ;  /* 0x0000000e07077287 */ /* 0x000fc8000c000000 */
[----:B0-----:R-:W-:Y:S01]  /*0b20*/  ISETP.LE.U32.AND P0, PT, R6, UR6, PT ;  /* 0x0000000606007c0c */ /* 0x001fe2000bf03070 */
[----:B------:R-:W-:Y:S02]  /*0b30*/  IMAD.U32 R16, RZ, RZ, UR6 ;  /* 0x00000006ff107e24 */ /* 0x000fe4000f8e00ff */
[----:B------:R-:W-:Y:S02]  /*0b40*/  IMAD.U32 R2, RZ, RZ, UR7 ;  /* 0x00000007ff027e24 */ /* 0x000fe4000f8e00ff */
[----:B------:R-:W-:-:S03]  /*0b50*/  IMAD.U32 R17, RZ, RZ, UR7 ;  /* 0x00000007ff117e24 */ /* 0x000fc6000f8e00ff */
[----:B------:R-:W-:Y:S01]  /*0b60*/  ISETP.GE.U32.AND.EX P0, PT, R2, R7, PT, P0 ;  /* 0x000000070200720c */ /* 0x000fe20003f06100 */
[----:B------:R-:W-:-:S12]  /*0b70*/  IMAD.MOV.U32 R2, RZ, RZ, -0x1 ;  /* 0xffffffffff027424 */ /* 0x000fd800078e00ff */
[----:B------:R-:W-:Y:S05]  /*0b80*/  @P0 BRA `(.L_x_9) ;  /* 0x00000004008c0947 */ /* 0x000fea0003800000 */
[----:B------:R-:W-:Y:S01]  /*0b90*/  I2FP.F32.U32 R2, UR4 ;  /* 0x0000000400027c45 */ /* 0x000fe20008201000 */
[----:B------:R-:W-:Y:S01]  /*0ba0*/  ULDC.64 UR16, c[0x0][0x628] ;  /* 0x00018a0000107ab9 */ /* 0x000fe20000000a00 */
[----:B------:R-:W-:Y:S01]  /*0bb0*/  ULDC UR6, c[0x0][0x150] ;  /* 0x0000540000067ab9 */ /* 0x000fe20000000800 */
[----:B------:R-:W-:Y:S01]  /*0bc0*/  ISETP.NE.U32.AND P0, PT, RZ, UR16, PT ;  /* 0x00000010ff007c0c */ /* 0x000fe2000bf05070 */
[----:B------:R-:W-:Y:S01]  /*0bd0*/  ULDC UR15, c[0x0][0x630] ;  /* 0x00018c00000f7ab9 */ /* 0x000fe20000000800 */
[----:B------:R-:W-:Y:S01]  /*0be0*/  FMUL R2, R2, UR6 ;  /* 0x0000000602027c20 */ /* 0x000fe20008400000 */
[----:B------:R-:W-:Y:S01]  /*0bf0*/  R2UR UR19, R16 ;  /* 0x00000000101372ca */ /* 0x000fe200000e0000 */
[----:B------:R-:W-:Y:S01]  /*0c00*/  ULDC UR21, c[0x0][0x154] ;  /* 0x0000550000157ab9 */ /* 0x000fe20000000800 */
[----:B------:R-:W-:Y:S01]  /*0c10*/  ISETP.NE.AND.EX P0, PT, RZ, UR17, PT, P0 ;  /* 0x00000011ff007c0c */ /* 0x000fe2000bf05300 */
[----:B------:R0:W1:Y:S01]  /*0c20*/  F2I.U32.TRUNC.NTZ R5, R2 ;  /* 0x0000000200057305 */ /* 0x000062000020f000 */
[----:B------:R-:W-:-:S02]  /*0c30*/  R2UR UR20, R17 ;  /* 0x00000000111472ca */ /* 0x000fc400000e0000 */
[----:B------:R-:W-:Y:S02]  /*0c40*/  R2UR UR6, R16 ;  /* 0x00000000100672ca */ /* 0x000fe400000e0000 */
[----:B------:R-:W-:-:S07]  /*0c50*/  R2UR UR7, R17 ;  /* 0x00000000110772ca */ /* 0x000fce00000e0000 */
[----:B0-----:R-:W-:Y:S08]  /*0c60*/  @!P0 BRA `(.L_x_10) ;  /* 0x0000000000308947 */ /* 0x001ff00003800000 */
[----:B------:R-:W-:Y:S01]  /*0c70*/  R2UR UR6, R16 ;  /* 0x00000000100672ca */ /* 0x000fe200000e0000 */
[----:B------:R-:W-:Y:S01]  /*0c80*/  ULDC UR12, c[0x0][0x634] ;  /* 0x00018d00000c7ab9 */ /* 0x000fe20000000800 */
[----:B------:R-:W-:-:S11]  /*0c90*/  R2UR UR14, R17 ;  /* 0x00000000110e72ca */ /* 0x000fd600000e0000 */
[----:B------:R-:W-:-:S04]  /*0ca0*/  UIADD3 UR12, UP1, UR6, UR12, URZ ;  /* 0x0000000c060c7290 */ /* 0x000fc8000ff3e03f */
[----:B------:R-:W-:-:S04]  /*0cb0*/  UIADD3.X UR14, URZ, UR14, URZ, UP1, !UPT ;  /* 0x0000000e3f0e7290 */ /* 0x000fc80008ffe43f */
[----:B------:R-:W-:-:S04]  /*0cc0*/  UIMAD.WIDE.U32 UR6, UR14, UR16, URZ ;  /* 0x000000100e0672a5 */ /* 0x000fc8000f8e003f */
[----:B------:R-:W-:Y:S02]  /*0cd0*/  UIMAD.WIDE.U32 UR10, UP1, UR12, UR17, UR6 ;  /* 0x000000110c0a72a5 */ /* 0x000fe4000f820006 */
[----:B------:R-:W-:Y:S02]  /*0ce0*/  UIMAD.WIDE.U32 UR6, UR12, UR16, URZ ;  /* 0x000000100c0672a5 */ /* 0x000fe4000f8e003f */
[----:B------:R-:W-:Y:S02]  /*0cf0*/  UIADD3.X UR13, URZ, URZ, URZ, UP1, !UPT ;  /* 0x0000003f3f0d7290 */ /* 0x000fe40008ffe43f */
[----:B------:R-:W-:Y:S01]  /*0d00*/  UIADD3 URZ, UP1, UR7, UR10, URZ ;  /* 0x0000000a073f7290 */ /* 0x000fe2000ff3e03f */
[----:B------:R-:W-:-:S03]  /*0d10*/  UMOV UR12, UR11 ;  /* 0x0000000b000c7c82 */ /* 0x000fc60008000000 */
[----:B------:R-:W-:-:S12]  /*0d20*/  UIMAD.WIDE.U32.X UR6, UR14, UR17, UR12, UP1 ;  /* 0x000000110e0672a5 */ /* 0x000fd800088e040c */
.L_x_10:
[----:B------:R-:W-:Y:S01]  /*0d30*/  USHF.R.U64 UR5, UR6, UR15, UR7 ;  /* 0x0000000f06057299 */ /* 0x000fe20008001207 */
[----:B------:R-:W-:Y:S01]  /*0d40*/  I2FP.F32.U32 R2, UR9 ;  /* 0x0000000900027c45 */ /* 0x000fe20008201000 */
[----:B------:R-:W-:Y:S01]  /*0d50*/  USHF.R.U32.HI UR6, URZ, UR15, UR7 ;  /* 0x0000000f3f067299 */ /* 0x000fe20008011607 */
[----:B-1----:R-:W-:Y:S01]  /*0d60*/  R2UR UR14, R5 ;  /* 0x00000000050e72ca */ /* 0x002fe200000e0000 */
[----:B------:R-:W-:Y:S02]  /*0d70*/  UIADD3 UR17, UP1, URZ, -UR5, URZ ;  /* 0x800000053f117290 */ /* 0x000fe4000ff3e03f */
[----:B------:R-:W-:Y:S01]  /*0d80*/  FMUL R2, R2, UR21 ;  /* 0x0000001502027c20 */ /* 0x000fe20008400000 */
[----:B------:R-:W-:Y:S01]  /*0d90*/  ULDC.64 UR10, c[0x0][0x620] ;  /* 0x00018800000a7ab9 */ /* 0x000fe20000000a00 */
[----:B------:R-:W-:Y:S01]  /*0da0*/  UIADD3.X UR6, URZ, ~UR6, URZ, UP1, !UPT ;  /* 0x800000063f067290 */ /* 0x000fe20008ffe43f */
[----:B------:R-:W-:Y:S01]  /*0db0*/  UMOV UR12, UR19 ;  /* 0x00000013000c7c82 */ /* 0x000fe20008000000 */
[----:B------:R-:W-:-:S02]  /*0dc0*/  UMOV UR13, UR20 ;  /* 0x00000014000d7c82 */ /* 0x000fc40008000000 */
[----:B------:R-:W-:Y:S01]  /*0dd0*/  UIMAD UR6, UR6, UR10, URZ ;  /* 0x0000000a060672a4 */ /* 0x000fe2000f8e023f */
[----:B------:R-:W0:Y:S01]  /*0de0*/  F2I.U32.TRUNC.NTZ R2, R2 ;  /* 0x0000000200027305 */ /* 0x000e22000020f000 */
[----:B------:R-:W-:Y:S02]  /*0df0*/  UIMAD.WIDE.U32 UR12, UR17, UR10, UR12 ;  /* 0x0000000a110c72a5 */ /* 0x000fe4000f8e000c */
[----:B------:R-:W-:Y:S01]  /*0e00*/  UIMAD UR17, UR17, UR11, UR6 ;  /* 0x0000000b111172a4 */ /* 0x000fe2000f8e0206 */
[----:B------:R-:W-:Y:S01]  /*0e10*/  ULDC UR24, c[0x0][0x658] ;  /* 0x0001960000187ab9 */ /* 0x000fe20000000800 */
[----:B------:R-:W-:Y:S02]  /*0e20*/  UMOV UR22, 0xffffffff ;  /* 0xffffffff00167882 */ /* 0x000fe40000000000 */
[----:B------:R-:W-:Y:S01]  /*0e30*/  UIADD3 UR17, UR13, UR17, URZ ;  /* 0x000000110d117290 */ /* 0x000fe2000fffe03f */
[----:B------:R-:W-:Y:S01]  /*0e40*/  ULDC UR19, c[0x0][0x618] ;  /* 0x0001860000137ab9 */ /* 0x000fe20000000800 */
[----:B------:R-:W-:Y:S01]  /*0e50*/  ULDC.64 UR6, c[0x0][0x640] ;  /* 0x0001900000067ab9 */ /* 0x000fe20000000a00 */
[----:B------:R-:W-:Y:S01]  /*0e60*/  USHF.L.U32 UR13, UR22, UR24, URZ ;  /* 0x00000018160d7299 */ /* 0x000fe2000800063f */
[----:B------:R-:W-:Y:S01]  /*0e70*/  ISETP.NE.U32.AND P0, PT, RZ, UR6, PT ;  /* 0x00000006ff007c0c */ /* 0x000fe2000bf05070 */
[----:B------:R-:W-:-:S02]  /*0e80*/  USHF.R.U64 UR22, UR12, UR19, UR17 ;  /* 0x000000130c167299 */ /* 0x000fc40008001211 */
[----:B------:R-:W-:Y:S01]  /*0e90*/  USHF.R.U32.HI UR12, URZ, UR19, UR17 ;  /* 0x000000133f0c7299 */ /* 0x000fe20008011611 */
[----:B0-----:R-:W-:Y:S01]  /*0ea0*/  R2UR UR16, R2 ;  /* 0x00000000021072ca */ /* 0x001fe200000e0000 */
[----:B------:R-:W-:Y:S01]  /*0eb0*/  ULDC UR21, c[0x0][0x608] ;  /* 0x0001820000157ab9 */ /* 0x000fe20000000800 */
[----:B------:R-:W-:Y:S01]  /*0ec0*/  ISETP.NE.AND.EX P0, PT, RZ, UR7, PT, P0 ;  /* 0x00000007ff007c0c */ /* 0x000fe2000bf05300 */
[----:B------:R-:W-:Y:S02]  /*0ed0*/  USHF.R.U64 UR26, UR22, UR21, UR12 ;  /* 0x00000015161a7299 */ /* 0x000fe4000800120c */
[----:B------:R-:W-:Y:S01]  /*0ee0*/  USHF.R.U32.HI UR12, URZ, UR21, UR12 ;  /* 0x000000153f0c7299 */ /* 0x000fe2000801160c */
[----:B------:R-:W-:Y:S01]  /*0ef0*/  UMOV UR20, 0x1 ;  /* 0x0000000100147882 */ /* 0x000fe20000000000 */
[----:B------:R-:W-:Y:S02]  /*0f00*/  UIADD3 UR14, -UR14, URZ, URZ ;  /* 0x0000003f0e0e7290 */ /* 0x000fe4000fffe13f */
[----:B------:R-:W-:-:S02]  /*0f10*/  USHF.R.U64 UR27, UR26, UR24, UR12 ;  /* 0x000000181a1b7299 */ /* 0x000fc4000800120c */
[----:B------:R-:W-:Y:S01]  /*0f20*/  USHF.L.U32 UR19, UR20, UR24, URZ ;  /* 0x0000001814137299 */ /* 0x000fe2000800063f */
[----:B------:R-:W-:Y:S01]  /*0f30*/  ULDC UR15, c[0x0][0x144] ;  /* 0x00005100000f7ab9 */ /* 0x000fe20000000800 */
[----:B------:R-:W-:Y:S01]  /*0f40*/  ULDC UR10, c[0x0][0x600] ;  /* 0x00018000000a7ab9 */ /* 0x000fe20000000800 */
[----:B------:R-:W-:Y:S02]  /*0f50*/  ULOP3.LUT UR20, URZ, UR13, URZ, 0x33, !UPT ;  /* 0x0000000d3f147292 */ /* 0x000fe4000f8e333f */
[----:B------:R-:W-:Y:S02]  /*0f60*/  USHF.R.U32.HI UR13, URZ, UR24, UR12 ;  /* 0x000000183f0d7299 */ /* 0x000fe4000801160c */
[----:B------:R-:W-:Y:S02]  /*0f70*/  UIADD3 UR11, UR10, -0x1, URZ ;  /* 0xffffffff0a0b7890 */ /* 0x000fe4000fffe03f */
[----:B------:R-:W-:Y:S02]  /*0f80*/  UIADD3 UR23, -UR16, URZ, URZ ;  /* 0x0000003f10177290 */ /* 0x000fe4000fffe13f */
[----:B------:R-:W-:Y:S01]  /*0f90*/  UIMAD UR4, UR15, UR14, UR4 ;  /* 0x0000000e0f0472a4 */ /* 0x000fe2000f8e0204 */
[----:B------:R-:W-:Y:S01]  /*0fa0*/  ULDC UR28, c[0x0][0x148] ;  /* 0x00005200001c7ab9 */ /* 0x000fe20000000800 */
[----:B------:R-:W-:Y:S01]  /*0fb0*/  ULDC UR24, c[0x0][0x648] ;  /* 0x0001920000187ab9 */ /* 0x000fe20000000800 */
[----:B------:R-:W-:Y:S01]  /*0fc0*/  ULDC UR25, c[0x0][0x638] ;  /* 0x00018e0000197ab9 */ /* 0x000fe20000000800 */
[----:B------:R-:W-:Y:S01]  /*0fd0*/  UMOV UR12, UR27 ;  /* 0x0000001b000c7c82 */ /* 0x000fe20008000000 */
[----:B------:R-:W-:Y:S07]  /*0fe0*/  @!P0 BRA `(.L_x_11) ;  /* 0x0000000000308947 */ /* 0x000fee0003800000 */
[----:B------:R-:W-:Y:S02]  /*0ff0*/  ULDC UR16, c[0x0][0x64c] ;  /* 0x0001930000107ab9 */ /* 0x000fe40000000800 */
        /* <DEDUP_REMOVED lines=8> */
[----:B------:R-:W-:-:S07]  /*1080*/  UIMAD.WIDE.U32.X UR6, UR21, UR7, UR16, UP1 ;  /* 0x00000007150672a5 */ /* 0x000fce00088e0410 */
[----:B------:R-:W-:Y:S01]  /*1090*/  UMOV UR12, UR6 ;  /* 0x00000006000c7c82 */ /* 0x000fe20008000000 */
[----:B------:R-:W-:-:S05]  /*10a0*/  UMOV UR13, UR7 ;  /* 0x00000007000d7c82 */ /* 0x000fca0008000000 */
.L_x_11:
[----:B------:R-:W-:Y:S01]  /*10b0*/  UISETP.NE.AND UP1, UPT, UR40, URZ, UPT ;  /* 0x0000003f2800728c */ /* 0x000fe2000bf25270 */
[----:B------:R-:W-:Y:S01]  /*10c0*/  IMAD.MOV.U32 R5, RZ, RZ, 0x1 ;  /* 0x00000001ff057424 */ /* 0x000fe200078e00ff */
[----:B------:R-:W-:Y:S01]  /*10d0*/  USHF.R.U64 UR6, UR12, UR24, UR13 ;  /* 0x000000180c067299 */ /* 0x000fe2000800120d */
[----:B------:R-:W-:Y:S01]  /*10e0*/  IMAD.U32 R19, RZ, RZ, UR5 ;  /* 0x00000005ff137e24 */ /* 0x000fe2000f8e00ff */
[----:B------:R-:W-:Y:S02]  /*10f0*/  ULOP3.LUT UR20, UR26, UR20, URZ, 0xc0, !UPT ;  /* 0x000000141a147292 */ /* 0x000fe4000f8ec03f */
[----:B------:R-:W-:Y:S02]  /*1100*/  UIADD3 UR7, -UR6, URZ, URZ ;  /* 0x0000003f06077290 */ /* 0x000fe4000fffe13f */
[----:B------:R-:W-:Y:S02]  /*1110*/  UIMAD UR19, UR19, UR6, UR20 ;  /* 0x00000006131372a4 */ /* 0x000fe4000f8e0214 */
[----:B------:R-:W-:-:S02]  /*1120*/  ULOP3.LUT UR11, UR22, UR11, URZ, 0xc0, !UPT ;  /* 0x0000000b160b7292 */ /* 0x000fc4000f8ec03f */
[----:B------:R-:W-:Y:S02]  /*1130*/  @UP1 UIMAD UR4, UR28, UR23, UR9 ;  /* 0x000000171c0412a4 */ /* 0x000fe4000f8e0209 */
[----:B------:R-:W-:-:S03]  /*1140*/  UIMAD UR6, UR7, UR25, UR27 ;  /* 0x00000019070672a4 */ /* 0x000fc6000f8e021b */
[----:B------:R-:W-:Y:S01]  /*1150*/  ULDC UR7, c[0x0][0x610] ;  /* 0x0001840000077ab9 */ /* 0x000fe20000000800 */
[----:B------:R-:W-:Y:S02]  /*1160*/  UIMAD UR6, UR6, UR10, UR11 ;  /* 0x0000000a060672a4 */ /* 0x000fe4000f8e020b */
[----:B------:R-:W-:-:S04]  /*1170*/  UIMAD UR4, UR19, UR7, UR4 ;  /* 0x00000007130472a4 */ /* 0x000fc8000f8e0204 */
[----:B------:R-:W-:Y:S02]  /*1180*/  USEL UR7, UR6, UR4, !UP1 ;  /* 0x0000000406077287 */ /* 0x000fe4000c800000 */
[----:B------:R-:W-:-:S04]  /*1190*/  USEL UR4, UR4, UR6, !UP1 ;  /* 0x0000000604047287 */ /* 0x000fc8000c800000 */
[----:B------:R-:W-:Y:S02]  /*11a0*/  IMAD.U32 R2, RZ, RZ, UR7 ;  /* 0x00000007ff027e24 */ /* 0x000fe4000f8e00ff */
[----:B------:R-:W-:-:S07]  /*11b0*/  IMAD.U32 R18, RZ, RZ, UR4 ;  /* 0x00000004ff127e24 */ /* 0x000fce000f8e00ff */
.L_x_9:
[----:B------:R-:W-:Y:S02]  /*11c0*/  ULDC UR4, c[0x0][0x28c] ;  /* 0x0000a30000047ab9 */ /* 0x000fe40000000800 */
[----:B------:R-:W-:-:S04]  /*11d0*/  UIADD3 UR4, UR4, 0x7f, URZ ;  /* 0x0000007f04047890 */ /* 0x000fc8000fffe03f */
[----:B------:R-:W-:-:S04]  /*11e0*/  USHF.R.S32.HI UR5, URZ, 0x1f, UR4 ;  /* 0x0000001f3f057899 */ /* 0x000fc80008011404 */
[----:B------:R-:W-:-:S04]  /*11f0*/  ULEA.HI UR5, UR5, UR4, URZ, 0x7 ;  /* 0x0000000405057291 */ /* 0x000fc8000f8f383f */
[----:B------:R-:W-:Y:S01]  /*1200*/  USHF.R.S32.HI UR37, URZ, 0x7, UR5 ;  /* 0x000000073f257899 */ /* 0x000fe20008011405 */
[----:B------:R-:W-:Y:S11]  /*1210*/  @!P1 BRA `(.L_x_12) ;  /* 0x0000009400d09947 */ /* 0x000ff60003800000 */
[----:B------:R-:W-:-:S06]  /*1220*/  UISETP.GT.U32.AND UP1, UPT, UR18, 0x1, UPT ;  /* 0x000000011200788c */ /* 0x000fcc000bf24070 */
[----:B------:R-:W-:-:S13]  /*1230*/  PLOP3.LUT P0, PT, PT, PT, UP1, 0x80, 0x0 ;  /* 0x000000000000781c */ /* 0x000fda0003f0f018 */
[----:B------:R-:W-:Y:S05]  /*1240*/  @P0 EXIT ;  /* 0x000000000000094d */ /* 0x000fea0003800000 */
.L_x_13:
[----:B------:R-:W-:-:S08]  /*1250*/  NOP ;  /* 0x0000000000007918 */ /* 0x000fd00000000000 */
[----:B------:R-:W0:Y:S02]  /*1260*/  USETMAXREG.TRY_ALLOC.CTAPOOL UP1, 0xe8 ;  /* 0x000000e8000079c8 */ /* 0x000e240008020600 */
[----:B0-----:R-:W-:-:S13]  /*1270*/  PLOP3.LUT P0, PT, PT, PT, UP1, 0x80, 0x0 ;  /* 0x000000000000781c */ /* 0x001fda0003f0f018 */
[----:B------:R-:W-:Y:S05]  /*1280*/  @!P0 BRA `(.L_x_13) ;  /* 0xfffffffc00f08947 */ /* 0x000fea000383ffff */
[----:B------:R-:W-:-:S13]  /*1290*/  LOP3.LUT P0, RZ, R5, 0xff, RZ, 0xc0, !PT ;  /* 0x000000ff05ff7812 */ /* 0x000fda000780c0ff */
[----:B------:R-:W-:Y:S05]  /*12a0*/  @!P0 EXIT ;  /* 0x000000000000894d */ /* 0x000fea0003800000 */
[----:B------:R-:W0:Y:S01]  /*12b0*/  S2UR UR5, SR_CgaCtaId ;  /* 0x00000000000579c3 */ /* 0x000e220000008800 */
[----:B------:R-:W-:Y:S01]  /*12c0*/  VIADD R6, R0, 0xffffffff ;  /* 0xffffffff00067836 */ /* 0x000fe20000000000 */
[----:B------:R-:W-:Y:S01]  /*12d0*/  SHF.R.S32.HI R4, RZ, 0x1f, R3 ;  /* 0x0000001fff047819 */ /* 0x000fe20000011403 */
[----:B------:R-:W-:Y:S01]  /*12e0*/  UMOV UR44, 0x400 ;  /* 0x00000400002c7882 */ /* 0x000fe20000000000 */
[----:B------:R-:W-:Y:S02]  /*12f0*/  USHF.R.U32.HI UR4, URZ, 0x2, UR37 ;  /* 0x000000023f047899 */ /* 0x000fe40008011625 */
[----:B------:R-:W-:Y:S01]  /*1300*/  R2UR UR46, R6 ;  /* 0x00000000062e72ca */ /* 0x000fe200000e0000 */
[----:B------:R-:W-:Y:S01]  /*1310*/  ULOP3.LUT UR45, UR37, 0x3, URZ, 0xc0, !UPT ;  /* 0x00000003252d7892 */ /* 0x000fe2000f8ec03f */
[CC--:B------:R-:W-:Y:S01]  /*1320*/  LEA.HI R0, R4.reuse, R3.reuse, RZ, 0x2 ;  /* 0x0000000304007211 */ /* 0x0c0fe200078f10ff */
[----:B------:R-:W-:Y:S01]  /*1330*/  UISETP.LT.AND UP1, UPT, UR37, 0x1, UPT ;  /* 0x000000012500788c */ /* 0x000fe2000bf21270 */
[----:B------:R-:W-:Y:S01]  /*1340*/  LEA.HI R4, R4, R3, RZ, 0x5 ;  /* 0x0000000304047211 */ /* 0x000fe200078f28ff */
[----:B------:R-:W-:Y:S01]  /*1350*/  ULOP3.LUT UR4, UR4, 0x1, URZ, 0xc0, !UPT ;  /* 0x0000000104047892 */ /* 0x000fe2000f8ec03f */
[--C-:B------:R-:W-:Y:S01]  /*1360*/  SHF.R.S32.HI R152, RZ, 0x2, R0.reuse ;  /* 0x00000002ff987819 */ /* 0x100fe20000011400 */
[----:B------:R-:W-:Y:S01]  /*1370*/  ULDC UR6, c[0x0][0x284] ;  /* 0x0000a10000067ab9 */ /* 0x000fe20000000800 */
[----:B------:R-:W-:Y:S01]  /*1380*/  SHF.R.S32.HI R5, RZ, 0x1f, R0 ;  /* 0x0000001fff057819 */ /* 0x000fe20000011400 */
[----:B------:R-:W-:Y:S01]  /*1390*/  USEL UR45, UR45, URZ, !UP0 ;  /* 0x0000003f2d2d7287 */ /* 0x000fe2000c000000 */
[----:B------:R-:W-:Y:S01]  /*13a0*/  LOP3.LUT R154, R0, 0xfffffffc, RZ, 0xc0, !PT ;  /* 0xfffffffc009a7812 */ /* 0x000fe200078ec0ff */
[----:B------:R-:W-:Y:S01]  /*13b0*/  USEL UR48, UR37, 0x1, UP1 ;  /* 0x0000000125307887 */ /* 0x000fe20008800000 */
[----:B------:R-:W-:Y:S01]  /*13c0*/  LEA.HI R5, R5, R152, RZ, 0x3 ;  /* 0x0000009805057211 */ /* 0x000fe200078f18ff */
[----:B------:R-:W-:Y:S01]  /*13d0*/  USHF.L.U32 UR46, UR46, 0x3, URZ ;  /* 0x000000032e2e7899 */ /* 0x000fe2000800063f */
[----:B------:R-:W-:Y:S01]  /*13e0*/  ISETP.NE.AND P0, PT, R6, RZ, PT ;  /* 0x000000ff0600720c */ /* 0x000fe20003f05270 */
[----:B------:R-:W-:Y:S01]  /*13f0*/  UISETP.EQ.U32.AND UP0, UPT, UR4, 0x1, !UP0 ;  /* 0x000000010400788c */ /* 0x000fe2000c702070 */
[----:B------:R-:W-:Y:S01]  /*1400*/  LOP3.LUT R5, R5, 0xfffffff8, RZ, 0xc0, !PT ;  /* 0xfffffff805057812 */ /* 0x000fe200078ec0ff */
[----:B------:R-:W-:Y:S01]  /*1410*/  IMAD.IADD R154, R3, 0x1, -R154 ;  /* 0x00000001039a7824 */ /* 0x000fe200078e0a9a */
[----:B0-----:R-:W-:Y:S01]  /*1420*/  ULEA UR44, UR5, UR44, 0x18 ;  /* 0x0000002c052c7291 */ /* 0x001fe2000f8ec03f */
[----:B------:R-:W-:Y:S01]  /*1430*/  IMAD.U32 R156, RZ, RZ, UR46 ;  /* 0x0000002eff9c7e24 */ /* 0x000fe2000f8e00ff */
[----:B------:R-:W-:Y:S01]  /*1440*/  SEL R166, RZ, 0x1, P0 ;  /* 0x00000001ffa67807 */ /* 0x000fe20000000000 */
[----:B------:R-:W-:Y:S01]  /*1450*/  IMAD.IADD R152, R152, 0x1, -R5 ;  /* 0x0000000198987824 */ /* 0x000fe200078e0a05 */
[----:B------:R-:W-:Y:S01]  /*1460*/  UIADD3 UR47, UR44, 0x50, URZ ;  /* 0x000000502c2f7890 */ /* 0x000fe2000fffe03f */
[----:B------:R-:W-:Y:S01]  /*1470*/  SHF.R.S32.HI R5, RZ, 0x5, R4 ;  /* 0x00000005ff057819 */ /* 0x000fe20000011404 */
[----:B------:R-:W-:Y:S01]  /*1480*/  ULOP3.LUT UR36, UR42, 0x1, URZ, 0xfc, !UPT ;  /* 0x000000012a247892 */ /* 0x000fe2000f8efc3f */
[C---:B------:R-:W-:Y:S01]  /*1490*/  LOP3.LUT R158, R156.reuse, 0x8, RZ, 0xc0, !PT ;  /* 0x000000089c9e7812 */ /* 0x040fe200078ec0ff */
[----:B------:R-:W-:Y:S01]  /*14a0*/  USHF.L.U32 UR43, UR37, 0x1, URZ ;  /* 0x00000001252b7899 */ /* 0x000fe2000800063f */
[--C-:B------:R-:W-:Y:S01]  /*14b0*/  SHF.R.S32.HI R153, RZ, 0x1f, R152.reuse ;  /* 0x0000001fff997819 */ /* 0x100fe20000011498 */
[C-C-:B------:R-:W-:Y:S01]  /*14c0*/  IMAD R159, R5.reuse, -0x10, -R152.reuse ;  /* 0xfffffff0059f7824 */ /* 0x140fe200078e0a98 */
[----:B------:R-:W-:Y:S01]  /*14d0*/  LOP3.LUT R156, R156, 0x8, RZ, 0xc, !PT ;  /* 0x000000089c9c7812 */ /* 0x000fe200078e0cff */
[----:B------:R-:W-:Y:S01]  /*14e0*/  IMAD.U32 R155, RZ, RZ, UR47 ;  /* 0x0000002fff9b7e24 */ /* 0x000fe2000f8e00ff */
[----:B------:R-:W-:Y:S01]  /*14f0*/  LOP3.LUT R158, R158, 0x18, RZ, 0x3c, !PT ;  /* 0x000000189e9e7812 */ /* 0x000fe200078e3cff */
[----:B------:R-:W-:Y:S01]  /*1500*/  IMAD.WIDE R152, R5, 0x10, R152 ;  /* 0x0000001005987825 */ /* 0x000fe200078e0298 */
[----:B------:R-:W-:-:S02]  /*1510*/  UIADD3 UR48, -UR48, UR37, URZ ;  /* 0x0000002530307290 */ /* 0x000fc4000fffe13f */
[----:B------:R-:W-:Y:S01]  /*1520*/  USEL UR49, URZ, 0x1, !UP0 ;  /* 0x000000013f317887 */ /* 0x000fe2000c000000 */
[----:B------:R-:W-:Y:S02]  /*1530*/  VIADD R157, R155, UR46 ;  /* 0x0000002e9b9d7c36 */ /* 0x000fe40008000000 */
[----:B------:R-:W-:-:S09]  /*1540*/  VIADD R159, R159, UR6 ;  /* 0x000000069f9f7c36 */ /* 0x000fd20008000000 */
.L_x_289:
[----:B------:R-:W-:Y:S01]  /*1550*/  SHF.L.U32 R0, R166, 0x1f, RZ ;  /* 0x0000001fa6007819 */ /* 0x000fe200000006ff */
[----:B------:R-:W-:Y:S02]  /*1560*/  ULDC UR4, c[0x0][0x28c] ;  /* 0x0000a30000047ab9 */ /* 0x000fe40000000800 */
[----:B------:R-:W-:Y:S01]  /*1570*/  ISETP.LT.AND P1, PT, RZ, UR4, PT ;  /* 0x00000004ff007c0c */ /* 0x000fe2000bf21270 */
[----:B------:R-:W0:Y:S02]  /*1580*/  SYNCS.PHASECHK.TRANS64.TRYWAIT P0, [R155+UR46], R0 ;  /* 0x000000009b0075a7 */ /* 0x000e24000800016e */
[----:B0-234-:R-:W-:Y:S10]  /*1590*/  @!P0 BRA `(.L_x_14) ;  /* 0x000000a400148947 */ /* 0x01dff40003800000 */
.L_x_311:
[----:B------:R-:W-:Y:S05]  /*15a0*/  @P1 BRA `(.L_x_15) ;  /* 0x0000000000401947 */ /* 0x000fea0003800000 */
[----:B0-----:R-:W-:Y:S01]  /*15b0*/  MOV R0, 0x0 ;  /* 0x0000000000007802 */ /* 0x001fe20000000f00 */
[----:B------:R-:W-:Y:S01]  /*15c0*/  ULDC.64 UR4, c[0x4][0x68] ;  /* 0x01001a0000047ab9 */ /* 0x000fe20000000a00 */
[----:B------:R-:W-:Y:S01]  /*15d0*/  ULDC.64 UR6, c[0x4][0x8] ;  /* 0x0100020000067ab9 */ /* 0x000fe20000000a00 */
[----:B------:R-:W-:Y:S01]  /*15e0*/  IMAD.U32 R4, RZ, RZ, UR4 ;  /* 0x00000004ff047e24 */ /* 0x000fe2000f8e00ff */
[----:B------:R0:W1:Y:S01]  /*15f0*/  LDC.64 R14, c[0x4][R0] ;  /* 0x01000000000e7b82 */ /* 0x0000620000000a00 */
[----:B------:R-:W-:Y:S01]  /*1600*/  IMAD.U32 R5, RZ, RZ, UR5 ;  /* 0x00000005ff057e24 */ /* 0x000fe2000f8e00ff */
[----:B------:R-:W-:Y:S01]  /*1610*/  ULDC.64 UR4, c[0x4][0x70] ;  /* 0x01001c0000047ab9 */ /* 0x000fe20000000a00 */
[----:B------:R-:W-:Y:S02]  /*1620*/  IMAD.U32 R10, RZ, RZ, UR6 ;  /* 0x00000006ff0a7e24 */ /* 0x000fe4000f8e00ff */
[----:B------:R-:W-:Y:S02]  /*1630*/  IMAD.U32 R6, RZ, RZ, UR4 ;  /* 0x00000004ff067e24 */ /* 0x000fe4000f8e00ff */
[----:B------:R-:W-:-:S02]  /*1640*/  IMAD.U32 R7, RZ, RZ, UR5 ;  /* 0x00000005ff077e24 */ /* 0x000fc4000f8e00ff */
[----:B------:R-:W-:Y:S02]  /*1650*/  IMAD.U32 R11, RZ, RZ, UR7 ;  /* 0x00000007ff0b7e24 */ /* 0x000fe4000f8e00ff */
[----:B------:R-:W-:Y:S02]  /*1660*/  IMAD.MOV.U32 R8, RZ, RZ, 0x1e1 ;  /* 0x000001e1ff087424 */ /* 0x000fe400078e00ff */
[----:B------:R-:W-:Y:S02]  /*1670*/  IMAD.MOV.U32 R12, RZ, RZ, 0x1 ;  /* 0x00000001ff0c7424 */ /* 0x000fe400078e00ff */
[----:B0-----:R-:W-:-:S07]  /*1680*/  IMAD.MOV.U32 R13, RZ, RZ, RZ ;  /* 0x000000ffff0d7224 */ /* 0x001fce00078e00ff */
[----:B------:R-:W-:-:S07]  /*1690*/  LEPC R20, `(.L_x_15) ;  /* 0x000000001014794e */ /* 0x000fce0000000000 */
[----:B-1---5:R-:W-:Y:S05]  /*16a0*/  CALL.ABS.NOINC R14 ;  /* 0x000000000e007343 */ /* 0x022fea0003c00000 */
.L_x_15:
[----:B0-----:R-:W-:-:S05]  /*16b0*/  IMAD.U32 R0, RZ, RZ, UR36 ;  /* 0x00000024ff007e24 */ /* 0x001fca000f8e00ff */
[----:B------:R-:W-:-:S13]  /*16c0*/  ISETP.NE.AND P0, PT, R0, 0x3, PT ;  /* 0x000000030000780c */ /* 0x000fda0003f05270 */
[----:B------:R-:W-:Y:S05]  /*16d0*/  @!P0 BRA `(.L_x_16) ;  /* 0x0000000000048947 */ /* 0x000fea0003800000 */
[----:B------:R-:W-:Y:S01]  /*16e0*/  BPT.TRAP 0x1 ;  /* 0x000000040000795c */ /* 0x000fe20000300000 */
.L_x_16:
[----:B------:R-:W-:Y:S02]  /*16f0*/  IMAD.U32 R3, RZ, RZ, UR45 ;  /* 0x0000002dff037e24 */ /* 0x000fe4000f8e00ff */
[----:B------:R-:W-:-:S03]  /*1700*/  IMAD.U32 R0, RZ, RZ, UR49 ;  /* 0x00000031ff007e24 */ /* 0x000fc6000f8e00ff */
[----:B------:R-:W-:Y:S02]  /*1710*/  LEA R3, R3, UR44, 0x3 ;  /* 0x0000002c03037c11 */ /* 0x000fe4000f8e18ff */
[----:B------:R-:W-:-:S04]  /*1720*/  SHF.L.U32 R0, R0, 0x1f, RZ ;  /* 0x0000001f00007819 */ /* 0x000fc800000006ff */
[----:B------:R0:W1:Y:S01]  /*1730*/  SYNCS.PHASECHK.TRANS64.TRYWAIT P1, [R3+URZ], R0 ;  /* 0x00000000030075a7 */ /* 0x000062000802017f */
[----:B------:R-:W-:Y:S05]  /*1740*/  @!P0 BRA `(.L_x_17) ;  /* 0x0000000000048947 */ /* 0x000fea0003800000 */
[----:B------:R-:W-:Y:S01]  /*1750*/  BPT.TRAP 0x1 ;  /* 0x000000040000795c */ /* 0x000fe20000300000 */
.L_x_17:
[----:B------:R-:W-:-:S05]  /*1760*/  IMAD.U32 R4, RZ, RZ, UR48 ;  /* 0x00000030ff047e24 */ /* 0x000fca000f8e00ff */
[----:B------:R-:W-:Y:S01]  /*1770*/  ISETP.GE.AND P2, PT, R4, 0x1, PT ;  /* 0x000000010400780c */ /* 0x000fe20003f46270 */
[----:B-1----:R-:W-:-:S12]  /*1780*/  @P1 BRA `(.L_x_18) ;  /* 0x0000000000081947 */ /* 0x002fd80003800000 */
[----:B------:R-:W1:Y:S02]  /*1790*/  SYNCS.PHASECHK.TRANS64.TRYWAIT P1, [R3+URZ], R0 ;  /* 0x00000000030075a7 */ /* 0x000e64000802017f */
[----:B-1----:R-:W-:Y:S05]  /*17a0*/  @!P1 BRA `(.L_x_19) ;  /* 0x000000a000a49947 */ /* 0x002fea0003800000 */
.L_x_18:
[----:B------:R-:W-:Y:S05]  /*17b0*/  WARPSYNC.ALL ;  /* 0x0000000000007948 */ /* 0x000fea0003800000 */
[----:B------:R-:W-:Y:S01]  /*17c0*/  UIADD3 UR4, UR44, 0x180, URZ ;  /* 0x000001802c047890 */ /* 0x000fe2000fffe03f */
[----:B------:R-:W-:Y:S01]  /*17d0*/  WARPGROUP.ARRIVE ;  /* 0x00000000000079c5 */ /* 0x000fe20000000000 */
[----:B------:R-:W-:Y:S02]  /*17e0*/  UIADD3 UR5, UR44, 0x10180, URZ ;  /* 0x000101802c057890 */ /* 0x000fe4000fffe03f */
[----:B------:R-:W-:Y:S02]  /*17f0*/  USHF.R.U32.HI UR4, URZ, 0x4, UR4 ;  /* 0x000000043f047899 */ /* 0x000fe40008011604 */
[----:B------:R-:W-:-:S02]  /*1800*/  USHF.R.U32.HI UR5, URZ, 0x4, UR5 ;  /* 0x000000043f057899 */ /* 0x000fc40008011605 */
[----:B------:R-:W-:Y:S02]  /*1810*/  ULOP3.LUT UR4, UR4, 0x3fff, URZ, 0xc0, !UPT ;  /* 0x00003fff04047892 */ /* 0x000fe4000f8ec03f */
[----:B------:R-:W-:Y:S02]  /*1820*/  ULOP3.LUT UR5, UR5, 0x3fff, URZ, 0xc0, !UPT ;  /* 0x00003fff05057892 */ /* 0x000fe4000f8ec03f */
[----:B------:R-:W-:Y:S02]  /*1830*/  ULOP3.LUT UR8, UR4, 0x10000, URZ, 0xfc, !UPT ;  /* 0x0001000004087892 */ /* 0x000fe4000f8efc3f */
[----:B------:R-:W-:Y:S02]  /*1840*/  ULOP3.LUT UR9, UR5, 0x10000, URZ, 0xfc, !UPT ;  /* 0x0001000005097892 */ /* 0x000fe4000f8efc3f */
[----:B------:R-:W-:Y:S02]  /*1850*/  ULEA UR11, UR45, UR8, 0xa ;  /* 0x000000082d0b7291 */ /* 0x000fe4000f8e503f */
[----:B------:R-:W-:Y:S01]  /*1860*/  ULEA UR10, UR45, UR9, 0xc ;  /* 0x000000092d0a7291 */ /* 0x000fe2000f8e603f */
[----:B------:R-:W-:Y:S01]  /*1870*/  UMOV UR5, 0x40000040 ;  /* 0x4000004000057882 */ /* 0x000fe20000000000 */
[----:B------:R-:W-:-:S03]  /*1880*/  UMOV UR7, 0x40000040 ;  /* 0x4000004000077882 */ /* 0x000fc60000000000 */
[----:B------:R-:W-:Y:S02]  /*1890*/  UMOV UR4, UR11 ;  /* 0x0000000b00047c82 */ /* 0x000fe40008000000 */
[----:B------:R-:W-:Y:S02]  /*18a0*/  UMOV UR6, UR10 ;  /* 0x0000000a00067c82 */ /* 0x000fe40008000000 */
[----:B------:R-:W-:Y:S01]  /*18b0*/  HGMMA.64x256x16.F32 R24, gdesc[UR4], RZ, !UPT, gsb0 ;  /* 0x03e00000041879f0 */ /* 0x000fe2000c0008ff */
[----:B------:R-:W-:Y:S02]  /*18c0*/  UIADD3 UR4, UR11, 0x2, URZ ;  /* 0x000000020b047890 */ /* 0x000fe4000fffe03f */
[----:B------:R-:W-:Y:S01]  /*18d0*/  UIADD3 UR6, UR10, 0x2, URZ ;  /* 0x000000020a067890 */ /* 0x000fe2000fffe03f */
[----:B------:R-:W-:Y:S01]  /*18e0*/  UMOV UR5, 0x40000040 ;  /* 0x4000004000057882 */ /* 0x000fe20000000000 */
[----:B------:R-:W-:Y:S01]  /*18f0*/  UMOV UR7, 0x40000040 ;  /* 0x4000004000077882 */ /* 0x000fe20000000000 */
[----:B------:R-:W-:-:S02]  /*1900*/  WARPGROUP.DEPBAR.LE gsb0, 0x0 ;  /* 0x00008000000079c5 */ /* 0x000fc40000010000 */
[----:B------:R-:W-:-:S15]  /*1910*/  WARPGROUP.ARRIVE ;  /* 0x00000000000079c5 */ /* 0x000fde0000000000 */
[----:B------:R-:W-:-:S05]  /*1920*/  NOP ;  /* 0x0000000000007918 */ /* 0x000fca0000000000 */
[----:B------:R-:W-:Y:S01]  /*1930*/  HGMMA.64x256x16.F32 R24, gdesc[UR4], R24, gsb0 ;  /* 0x03e00000041879f0 */ /* 0x000fe20008000818 */
[----:B------:R-:W-:Y:S02]  /*1940*/  UIADD3 UR4, UR11, 0x4, URZ ;  /* 0x000000040b047890 */ /* 0x000fe4000fffe03f */
[----:B------:R-:W-:Y:S01]  /*1950*/  UIADD3 UR6, UR10, 0x4, URZ ;  /* 0x000000040a067890 */ /* 0x000fe2000fffe03f */
[----:B------:R-:W-:Y:S01]  /*1960*/  UMOV UR5, 0x40000040 ;  /* 0x4000004000057882 */ /* 0x000fe20000000000 */
[----:B------:R-:W-:Y:S01]  /*1970*/  UMOV UR7, 0x40000040 ;  /* 0x4000004000077882 */ /* 0x000fe20000000000 */
[----:B------:R-:W-:Y:S02]  /*1980*/  WARPGROUP.DEPBAR.LE gsb0, 0x0 ;  /* 0x00008000000079c5 */ /* 0x000fe40000010000 */
        /* <DEDUP_REMOVED lines=42> */
[----:B------:R-:W-:Y:S03]  /*1c30*/  HGMMA.64x256x16.F32 R24, gdesc[UR4], R24, gsb0 ;  /* 0x03e00000041879f0 */ /* 0x000fe60008000818 */
[----:B------:R-:W-:Y:S02]  /*1c40*/  WARPGROUP.DEPBAR.LE gsb0, 0x0 ;  /* 0x00008000000079c5 */ /* 0x000fe40000010000 */
[----:B------:R-:W-:Y:S05]  /*1c50*/  @!P2 BRA `(.L_x_20) ;  /* 0x0000000400a0a947 */ /* 0x000fea0003800000 */
[----:B------:R-:W-:Y:S01]  /*1c60*/  UIADD3 UR10, UR45, 0x1, URZ ;  /* 0x000000012d0a7890 */ /* 0x000fe2000fffe03f */
[----:B01----:R-:W-:Y:S01]  /*1c70*/  IMAD.U32 R0, RZ, RZ, UR48 ;  /* 0x00000030ff007e24 */ /* 0x003fe2000f8e00ff */
[----:B------:R-:W-:Y:S02]  /*1c80*/  UMOV UR11, UR45 ;  /* 0x0000002d000b7c82 */ /* 0x000fe40008000000 */
[----:B------:R-:W-:-:S04]  /*1c90*/  UISETP.NE.AND UP0, UPT, UR10, 0x4, UPT ;  /* 0x000000040a00788c */ /* 0x000fc8000bf05270 */
[----:B------:R-:W-:Y:S02]  /*1ca0*/  USEL UR4, URZ, 0x1, UP0 ;  /* 0x000000013f047887 */ /* 0x000fe40008000000 */
[----:B------:R-:W-:Y:S02]  /*1cb0*/  USEL UR10, UR10, URZ, UP0 ;  /* 0x0000003f0a0a7287 */ /* 0x000fe40008000000 */
[----:B------:R-:W-:-:S06]  /*1cc0*/  ULOP3.LUT UR4, UR49, UR4, URZ, 0x3c, !UPT ;  /* 0x0000000431047292 */ /* 0x000fcc000f8e3c3f */
[----:B------:R-:W-:-:S07]  /*1cd0*/  IMAD.U32 R5, RZ, RZ, UR4 ;  /* 0x00000004ff057e24 */ /* 0x000fce000f8e00ff */
.L_x_27:
[----:B01----:R-:W-:Y:S05]  /*1ce0*/  @!P0 BRA `(.L_x_21) ;  /* 0x0000000000048947 */ /* 0x003fea0003800000 */
[----:B------:R-:W-:Y:S01]  /*1cf0*/  BPT.TRAP 0x1 ;  /* 0x000000040000795c */ /* 0x000fe20000300000 */
.L_x_21:
[----:B------:R-:W-:Y:S01]  /*1d00*/  ULEA UR4, UR10, UR44, 0x3 ;  /* 0x0000002c0a047291 */ /* 0x000fe2000f8e183f */
[----:B------:R-:W-:-:S08]  /*1d10*/  SHF.L.U32 R3, R5, 0x1f, RZ ;  /* 0x0000001f05037819 */ /* 0x000fd000000006ff */
[----:B------:R0:W1:Y:S01]  /*1d20*/  SYNCS.PHASECHK.TRANS64.TRYWAIT P1, [UR4], R3 ;  /* 0x00000003ff0075a7 */ /* 0x0000620008020144 */
[----:B------:R-:W-:Y:S05]  /*1d30*/  @!P0 BRA `(.L_x_22) ;  /* 0x0000000000048947 */ /* 0x000fea0003800000 */
[----:B------:R-:W-:Y:S01]  /*1d40*/  BPT.TRAP 0x1 ;  /* 0x000000040000795c */ /* 0x000fe20000300000 */
.L_x_22:
[----:B-1----:R-:W-:Y:S05]  /*1d50*/  @P1 BRA `(.L_x_23) ;  /* 0x0000000000081947 */ /* 0x002fea0003800000 */
[----:B------:R-:W1:Y:S02]  /*1d60*/  SYNCS.PHASECHK.TRANS64.TRYWAIT P1, [UR4], R3 ;  /* 0x00000003ff0075a7 */ /* 0x000e640008020144 */
[----:B-1----:R-:W-:Y:S05]  /*1d70*/  @!P1 BRA `(.L_x_24) ;  /* 0x0000009c00449947 */ /* 0x002fea0003800000 */
.L_x_23:
[----:B------:R-:W-:Y:S01]  /*1d80*/  ULEA UR13, UR10, UR8, 0xa ;  /* 0x000000080a0d7291 */ /* 0x000fe2000f8e503f */
[----:B------:R-:W-:Y:S01]  /*1d90*/  WARPGROUP.ARRIVE ;  /* 0x00000000000079c5 */ /* 0x000fe20000000000 */
[----:B------:R-:W-:Y:S01]  /*1da0*/  ULEA UR12, UR10, UR9, 0xc ;  /* 0x000000090a0c7291 */ /* 0x000fe2000f8e603f */
[----:B------:R-:W-:Y:S01]  /*1db0*/  UMOV UR5, 0x40000040 ;  /* 0x4000004000057882 */ /* 0x000fe20000000000 */
[----:B------:R-:W-:-:S03]  /*1dc0*/  UMOV UR7, 0x40000040 ;  /* 0x4000004000077882 */ /* 0x000fc60000000000 */
[----:B------:R-:W-:Y:S02]  /*1dd0*/  UMOV UR4, UR13 ;  /* 0x0000000d00047c82 */ /* 0x000fe40008000000 */
[----:B------:R-:W-:Y:S02]  /*1de0*/  UMOV UR6, UR12 ;  /* 0x0000000c00067c82 */ /* 0x000fe40008000000 */
[----:B------:R-:W-:Y:S01]  /*1df0*/  HGMMA.64x256x16.F32 R24, gdesc[UR4], R24, gsb0 ;  /* 0x03e00000041879f0 */ /* 0x000fe20008000818 */
        /* <DEDUP_REMOVED lines=58> */
[----:B------:R-:W-:Y:S01]  /*21a0*/  BPT.TRAP 0x1 ;  /* 0x000000040000795c */ /* 0x000fe20000300000 */
.L_x_25:
[----:B------:R-:W-:Y:S02]  /*21b0*/  UISETP.GT.U32.AND UP0, UPT, UR42, 0x1, UPT ;  /* 0x000000012a00788c */ /* 0x000fe4000bf04070 */
[----:B------:R-:W-:-:S04]  /*21c0*/  ULEA UR4, UR11, UR44, 0x3 ;  /* 0x0000002c0b047291 */ /* 0x000fc8000f8e183f */
[----:B------:R-:W-:Y:S01]  /*21d0*/  UIADD3 UR4, UR4, 0x20, URZ ;  /* 0x0000002004047890 */ /* 0x000fe2000fffe03f */
[----:B------:R-:W-:-:S03]  /*21e0*/  PLOP3.LUT P1, PT, PT, PT, UP0, 0x80, 0x0 ;  /* 0x000000000000781c */ /* 0x000fc60003f2f008 */
[----:B------:R-:W-:-:S09]  /*21f0*/  UPRMT UR4, URZ, 0x654, UR4 ;  /* 0x000006543f047896 */ /* 0x000fd20008000004 */
[----:B------:R-:W-:Y:S01]  /*2200*/  SYNCS.ARRIVE.TRANS64.RED.A1T0 RZ, [UR4], RZ ;  /* 0x000000ffffff79a7 */ /* 0x000fe20008100404 */
[----:B------:R-:W-:Y:S05]  /*2210*/  @P1 BRA `(.L_x_26) ;  /* 0x0000000000041947 */ /* 0x000fea0003800000 */
[----:B------:R-:W-:Y:S01]  /*2220*/  BPT.TRAP 0x1 ;  /* 0x000000040000795c */ /* 0x000fe20000300000 */
.L_x_26:
[----:B------:R-:W-:Y:S01]  /*2230*/  UIADD3 UR10, UR10, 0x1, URZ ;  /* 0x000000010a0a7890 */ /* 0x000fe2000fffe03f */
[C---:B------:R-:W-:Y:S01]  /*2240*/  ISETP.GT.AND P1, PT, R0.reuse, 0x1, PT ;  /* 0x000000010000780c */ /* 0x040fe20003f24270 */
[----:B------:R-:W-:Y:S01]  /*2250*/  UIADD3 UR11, UR11, 0x1, URZ ;  /* 0x000000010b0b7890 */ /* 0x000fe2000fffe03f */
[----:B------:R-:W-:Y:S01]  /*2260*/  VIADD R0, R0, 0xffffffff ;  /* 0xffffffff00007836 */ /* 0x000fe20000000000 */
[----:B------:R-:W-:Y:S02]  /*2270*/  UISETP.NE.AND UP0, UPT, UR10, 0x4, UPT ;  /* 0x000000040a00788c */ /* 0x000fe4000bf05270 */
[----:B------:R-:W-:Y:S02]  /*2280*/  UISETP.NE.AND UP1, UPT, UR11, 0x4, UPT ;  /* 0x000000040b00788c */ /* 0x000fe4000bf25270 */
[----:B------:R-:W-:Y:S02]  /*2290*/  USEL UR4, URZ, 0x1, UP0 ;  /* 0x000000013f047887 */ /* 0x000fe40008000000 */
[----:B------:R-:W-:-:S02]  /*22a0*/  USEL UR10, UR10, URZ, UP0 ;  /* 0x0000003f0a0a7287 */ /* 0x000fc40008000000 */
[----:B------:R-:W-:Y:S02]  /*22b0*/  USEL UR11, UR11, URZ, UP1 ;  /* 0x0000003f0b0b7287 */ /* 0x000fe40008800000 */
[----:B------:R-:W-:Y:S01]  /*22c0*/  LOP3.LUT R5, R5, UR4, RZ, 0x3c, !PT ;  /* 0x0000000405057c12 */ /* 0x000fe2000f8e3cff */
[----:B------:R-:W-:Y:S09]  /*22d0*/  @P1 BRA `(.L_x_27) ;  /* 0xfffffff800801947 */ /* 0x000ff2000383ffff */
.L_x_20:
[----:B01----:R-:W0:Y:S01]  /*22e0*/  LDC R0, c[0x0][0x28c] ;  /* 0x0000a300ff007b82 */ /* 0x003e220000000800 */
[----:B------:R1:W-:Y:S01]  /*22f0*/  SYNCS.ARRIVE.TRANS64.A1T0 RZ, [R156+UR47], RZ ;  /* 0x000000ff9cff79a7 */ /* 0x0003e2000810002f */
[----:B0-----:R-:W-:-:S13]  /*2300*/  ISETP.GE.AND P1, PT, R0, 0x1, PT ;  /* 0x000000010000780c */ /* 0x001fda0003f26270 */
[----:B-1----:R-:W-:Y:S05]  /*2310*/  @!P1 BRA `(.L_x_28) ;  /* 0x0000000000309947 */ /* 0x002fea0003800000 */
[----:B------:R-:W-:Y:S05]  /*2320*/  @!P0 BRA `(.L_x_29) ;  /* 0x0000000000048947 */ /* 0x000fea0003800000 */
[----:B------:R-:W-:Y:S01]  /*2330*/  BPT.TRAP 0x1 ;  /* 0x000000040000795c */ /* 0x000fe20000300000 */
.L_x_29:
[----:B------:R-:W-:Y:S02]  /*2340*/  UIADD3 UR4, UR48, UR45, URZ ;  /* 0x0000002d30047290 */ /* 0x000fe4000fffe03f */
[----:B------:R-:W-:Y:S02]  /*2350*/  UISETP.GT.U32.AND UP0, UPT, UR42, 0x1, UPT ;  /* 0x000000012a00788c */ /* 0x000fe4000bf04070 */
[----:B------:R-:W-:-:S04]  /*2360*/  USHF.L.U32 UR4, UR4, 0x3, URZ ;  /* 0x0000000304047899 */ /* 0x000fc8000800063f */
[----:B------:R-:W-:Y:S01]  /*2370*/  ULOP3.LUT UR4, UR4, 0x18, URZ, 0xc0, !UPT ;  /* 0x0000001804047892 */ /* 0x000fe2000f8ec03f */
[----:B------:R-:W-:-:S03]  /*2380*/  PLOP3.LUT P0, PT, PT, PT, UP0, 0x80, 0x0 ;  /* 0x000000000000781c */ /* 0x000fc60003f0f008 */
[----:B------:R-:W-:-:S04]  /*2390*/  UIADD3 UR4, UR44, 0x20, UR4 ;  /* 0x000000202c047890 */ /* 0x000fc8000fffe004 */
[----:B------:R-:W-:-:S09]  /*23a0*/  UPRMT UR4, URZ, 0x654, UR4 ;  /* 0x000006543f047896 */ /* 0x000fd20008000004 */
[----:B------:R-:W-:Y:S01]  /*23b0*/  SYNCS.ARRIVE.TRANS64.RED.A1T0 RZ, [UR4], RZ ;  /* 0x000000ffffff79a7 */ /* 0x000fe20008100404 */
[----:B------:R-:W-:Y:S05]  /*23c0*/  @P0 BRA `(.L_x_28) ;  /* 0x0000000000040947 */ /* 0x000fea0003800000 */
[----:B------:R-:W-:Y:S01]  /*23d0*/  BPT.TRAP 0x1 ;  /* 0x000000040000795c */ /* 0x000fe20000300000 */
.L_x_28:
[----:B------:R-:W-:Y:S01]  /*23e0*/  SHF.L.U32 R0, R166, 0x1f, RZ ;  /* 0x0000001fa6007819 */ /* 0x000fe200000006ff */
[----:B------:R-:W-:Y:S01]  /*23f0*/  UIADD3 UR45, UR43, UR45, URZ ;  /* 0x0000002d2b2d7290 */ /* 0x000fe2000fffe03f */
[----:B------:R-:W0:Y:S01]  /*2400*/  LDC R7, c[0x0][0x288] ;  /* 0x0000a200ff077b82 */ /* 0x000e220000000800 */
[----:B------:R-:W-:Y:S02]  /*2410*/  IMAD.SHL.U32 R12, R154, 0x2, RZ ;  /* 0x000000029a0c7824 */ /* 0x000fe400078e00ff */
[----:B------:R-:W-:Y:S02]  /*2420*/  USHF.R.U32.HI UR4, URZ, 0x2, UR45 ;  /* 0x000000023f047899 */ /* 0x000fe4000801162d */
[----:B------:R-:W-:Y:S01]  /*2430*/  UISETP.GT.U32.AND UP0, UPT, UR45, 0x3, UPT ;  /* 0x000000032d00788c */ /* 0x000fe2000bf04070 */
[----:B------:R-:W-:Y:S01]  /*2440*/  SHF.R.S32.HI R13, RZ, 0x1f, R12 ;  /* 0x0000001fff0d7819 */ /* 0x000fe2000001140c */
[----:B------:R-:W-:Y:S01]  /*2450*/  ULOP3.LUT UR4, UR4, 0x1, URZ, 0xc0, !UPT ;  /* 0x0000000104047892 */ /* 0x000fe2000f8ec03f */
[----:B------:R-:W1:Y:S01]  /*2460*/  SYNCS.PHASECHK.TRANS64.TRYWAIT P0, [R155+UR46+0x10], R0 ;  /* 0x000010009b0075a7 */ /* 0x000e62000800016e */
[----:B------:R-:W-:-:S02]  /*2470*/  UISETP.LT.U32.AND UP0, UPT, UR43, 0x4, UP0 ;  /* 0x000000042b00788c */ /* 0x000fc40008701070 */
[----:B------:R-:W-:Y:S02]  /*2480*/  UISETP.NE.U32.AND UP1, UPT, UR4, 0x1, UPT ;  /* 0x000000010400788c */ /* 0x000fe4000bf25070 */
[----:B------:R-:W-:Y:S02]  /*2490*/  USEL UR5, URZ, 0x1, !UP0 ;  /* 0x000000013f057887 */ /* 0x000fe4000c000000 */
[----:B------:R-:W-:Y:S02]  /*24a0*/  UISETP.GT.U32.AND UP1, UPT, UR43, 0x3, !UP1 ;  /* 0x000000032b00788c */ /* 0x000fe4000cf24070 */
[----:B------:R-:W-:Y:S02]  /*24b0*/  ULOP3.LUT UR45, UR45, 0x3, URZ, 0xc0, !UPT ;  /* 0x000000032d2d7892 */ /* 0x000fe4000f8ec03f */
[----:B------:R-:W-:-:S04]  /*24c0*/  USEL UR4, URZ, 0x1, !UP1 ;  /* 0x000000013f047887 */ /* 0x000fc8000c800000 */
[----:B------:R-:W-:Y:S01]  /*24d0*/  ULOP3.LUT UR49, UR4, UR49, UR5, 0x96, !UPT ;  /* 0x0000003104317292 */ /* 0x000fe2000f8e9605 */
[----:B01----:R-:W-:Y:S11]  /*24e0*/  @!P0 BRA `(.L_x_30) ;  /* 0x0000009400808947 */ /* 0x003ff60003800000 */
.L_x_312:
[----:B------:R-:W-:Y:S01]  /*24f0*/  IMAD.SHL.U32 R6, R18, 0x40, RZ ;  /* 0x0000004012067824 */ /* 0x000fe200078e00ff */
[----:B------:R-:W-:Y:S01]  /*2500*/  ULDC UR6, c[0x0][0x284] ;  /* 0x0000a10000067ab9 */ /* 0x000fe20000000800 */
[----:B------:R-:W-:Y:S01]  /*2510*/  IMAD.SHL.U32 R14, R2, 0x100, RZ ;  /* 0x00000100020e7824 */ /* 0x000fe200078e00ff */
[----:B------:R-:W-:Y:S01]  /*2520*/  SHF.R.S32.HI R163, RZ, 0x1f, R19 ;  /* 0x0000001fffa37819 */ /* 0x000fe20000011413 */
[----:B------:R-:W-:Y:S01]  /*2530*/  ULDC.64 UR4, c[0x0][0x5d0] ;  /* 0x0001740000047ab9 */ /* 0x000fe20000000a00 */
[----:B------:R-:W-:Y:S01]  /*2540*/  ISETP.GE.AND P0, PT, R6, UR6, PT ;  /* 0x0000000606007c0c */ /* 0x000fe2000bf06270 */
[----:B------:R-:W-:Y:S01]  /*2550*/  IMAD.WIDE.U32 R2, R19, UR4, R12 ;  /* 0x0000000413027c25 */ /* 0x000fe2000f8e000c */
[----:B------:R-:W-:Y:S02]  /*2560*/  SHF.R.S32.HI R15, RZ, 0x1f, R14 ;  /* 0x0000001fff0f7819 */ /* 0x000fe4000001140e */
[C---:B------:R-:W-:Y:S01]  /*2570*/  ISETP.GE.OR P0, PT, R14.reuse, R7, P0 ;  /* 0x000000070e00720c */ /* 0x040fe20000706670 */
[----:B0-----:R-:W-:Y:S01]  /*2580*/  IMAD R0, R163, UR4, RZ ;  /* 0x00000004a3007c24 */ /* 0x001fe2000f8e02ff */
[----:B------:R-:W-:-:S03]  /*2590*/  IADD3 R4, P1, R14, R2, RZ ;  /* 0x000000020e047210 */ /* 0x000fc60007f3e0ff */
[----:B------:R-:W-:-:S05]  /*25a0*/  IMAD R5, R19, UR5, R0 ;  /* 0x0000000513057c24 */ /* 0x000fca000f8e0200 */
[----:B------:R-:W-:-:S03]  /*25b0*/  IADD3.X R5, R15, R3, R5, P1, !PT ;  /* 0x000000030f057210 */ /* 0x000fc60000ffe405 */
[----:B------:R-:W-:Y:S05]  /*25c0*/  @P0 BRA `(.L_x_31) ;  /* 0x0000007c00100947 */ /* 0x000fea0003800000 */
[----:B------:R-:W0:Y:S01]  /*25d0*/  LDC.64 R10, c[0x0][0x5c8] ;  /* 0x00017200ff0a7b82 */ /* 0x000e220000000a00 */
[----:B-----5:R-:W-:Y:S01]  /*25e0*/  FSETP.NEU.AND P0, PT, R22, RZ, PT ;  /* 0x000000ff1600720b */ /* 0x020fe20003f0d000 */
[----:B------:R-:W-:Y:S01]  /*25f0*/  IMAD R3, R154, -0x2, R7 ;  /* 0xfffffffe9a037824 */ /* 0x000fe200078e0207 */
[----:B------:R-:W-:Y:S01]  /*2600*/  BSSY B0, `(.L_x_31) ;  /* 0x00007c0000007945 */ /* 0x000fe20003800000 */
[----:B------:R-:W-:-:S04]  /*2610*/  IMAD.WIDE R160, R18, 0x40, R152 ;  /* 0x0000004012a07825 */ /* 0x000fc800078e0298 */
[----:B------:R-:W-:Y:S02]  /*2620*/  IMAD.IADD R0, R3, 0x1, -R14 ;  /* 0x0000000103007824 */ /* 0x000fe400078e0a0e */
[----:B------:R-:W-:-:S03]  /*2630*/  IMAD.IADD R2, R159, 0x1, -R6 ;  /* 0x000000019f027824 */ /* 0x000fc600078e0a06 */
[----:B------:R-:W-:-:S04]  /*2640*/  ISETP.GT.AND P2, PT, R0, RZ, PT ;  /* 0x000000ff0000720c */ /* 0x000fc80003f44270 */
[----:B------:R-:W-:Y:S01]  /*2650*/  ISETP.GT.AND P1, PT, R2, RZ, P2 ;  /* 0x000000ff0200720c */ /* 0x000fe20001724270 */
[-C--:B0-----:R-:W-:Y:S02]  /*2660*/  IMAD R3, R161, R10.reuse, RZ ;  /* 0x0000000aa1037224 */ /* 0x081fe400078e02ff */
[----:B------:R-:W-:-:S04]  /*2670*/  IMAD.WIDE.U32 R168, R160, R10, R4 ;  /* 0x0000000aa0a87225 */ /* 0x000fc800078e0004 */
[----:B------:R-:W-:-:S04]  /*2680*/  IMAD R3, R160, R11, R3 ;  /* 0x0000000ba0037224 */ /* 0x000fc800078e0203 */
[----:B------:R-:W-:Y:S01]  /*2690*/  IMAD.IADD R173, R169, 0x1, R3 ;  /* 0x00000001a9ad7824 */ /* 0x000fe200078e0203 */
[----:B------:R-:W-:Y:S06]  /*26a0*/  @!P0 BRA `(.L_x_32) ;  /* 0x00000054009c8947 */ /* 0x000fec0003800000 */
[----:B------:R-:W0:Y:S01]  /*26b0*/  LDC.64 R20, c[0x0][0x5b8] ;  /* 0x00016e00ff147b82 */ /* 0x000e220000000a00 */
[----:B------:R-:W-:-:S07]  /*26c0*/  ULDC.64 UR4, c[0x0][0x5c0] ;  /* 0x0001700000047ab9 */ /* 0x000fce0000000a00 */
[----:B------:R-:W1:Y:S08]  /*26d0*/  LDC.64 R170, c[0x0][0x5b0] ;  /* 0x00016c00ffaa7b82 */ /* 0x000e700000000a00 */
[----:B------:R-:W2:Y:S01]  /*26e0*/  LDC.64 R8, c[0x0][0x5a8] ;  /* 0x00016a00ff087b82 */ /* 0x000ea20000000a00 */
[-C--:B0-----:R-:W-:Y:S02]  /*26f0*/  IMAD R6, R163, R20.reuse, RZ ;  /* 0x00000014a3067224 */ /* 0x081fe400078e02ff */
[----:B------:R-:W-:-:S04]  /*2700*/  IMAD.WIDE.U32 R4, R19, R20, R12 ;  /* 0x0000001413047225 */ /* 0x000fc800078e000c */
[----:B------:R-:W-:Y:S01]  /*2710*/  IMAD R167, R19, R21, R6 ;  /* 0x0000001513a77224 */ /* 0x000fe200078e0206 */
[----:B------:R-:W-:Y:S01]  /*2720*/  IADD3 R162, P0, R14, R4, RZ ;  /* 0x000000040ea27210 */ /* 0x000fe20007f1e0ff */
[----:B-1----:R-:W-:-:S03]  /*2730*/  IMAD R3, R161, R170, RZ ;  /* 0x000000aaa1037224 */ /* 0x002fc600078e02ff */
[----:B------:R-:W-:Y:S01]  /*2740*/  IADD3.X R163, R15, R5, R167, P0, !PT ;  /* 0x000000050fa37210 */ /* 0x000fe200007fe4a7 */
[C---:B------:R-:W-:Y:S02]  /*2750*/  IMAD R169, R160.reuse, R171, R3 ;  /* 0x000000aba0a97224 */ /* 0x040fe400078e0203 */
[----:B------:R-:W-:-:S04]  /*2760*/  IMAD.WIDE.U32 R4, R160, R170, R162 ;  /* 0x000000aaa0047225 */ /* 0x000fc800078e00a2 */
[----:B------:R-:W-:Y:S01]  /*2770*/  IMAD.IADD R3, R5, 0x1, R169 ;  /* 0x0000000105037824 */ /* 0x000fe200078e02a9 */
[----:B--2---:R-:W-:-:S04]  /*2780*/  LEA R6, P0, R4, R8, 0x1 ;  /* 0x0000000804067211 */ /* 0x004fc800078008ff */
[----:B------:R-:W-:-:S05]  /*2790*/  LEA.HI.X R7, R4, R9, R3, 0x1, P0 ;  /* 0x0000000904077211 */ /* 0x000fca00000f0c03 */
[----:B------:R0:W2:Y:S01]  /*27a0*/  @P1 LDG.E.LTC128B.U16 R3, desc[UR50][R6.64] ;  /* 0x0000003206031981 */ /* 0x0000a2000c1e1520 */
[----:B------:R-:W-:Y:S01]  /*27b0*/  IMAD.WIDE.U32 R4, R160, R170, R14 ;  /* 0x000000aaa0047225 */ /* 0x000fe200078e000e */
[----:B------:R-:W-:Y:S02]  /*27c0*/  BSSY B1, `(.L_x_33) ;  /* 0x0000014000017945 */ /* 0x000fe40003800000 */
[----:B------:R-:W-:-:S04]  /*27d0*/  IADD3 R164, P0, R12, R4, RZ ;  /* 0x000000040ca47210 */ /* 0x000fc80007f1e0ff */
[----:B------:R-:W-:Y:S02]  /*27e0*/  IADD3.X R165, R13, R169, R5, P0, !PT ;  /* 0x000000a90da57210 */ /* 0x000fe400007fe405 */
[----:B------:R-:W-:Y:S01]  /*27f0*/  LEA R4, P0, R168, UR4, 0x1 ;  /* 0x00000004a8047c11 */ /* 0x000fe2000f8008ff */
[----:B------:R-:W-:-:S03]  /*2800*/  IMAD.WIDE.U32 R164, R19, R20, R164 ;  /* 0x0000001413a47225 */ /* 0x000fc600078e00a4 */
[----:B------:R-:W-:Y:S02]  /*2810*/  LEA.HI.X R5, R168, UR5, R173, 0x1, P0 ;  /* 0x00000005a8057c11 */ /* 0x000fe400080f0cad */
[----:B------:R-:W-:Y:S01]  /*2820*/  ISETP.GT.AND P0, PT, R0, 0x1, PT ;  /* 0x000000010000780c */ /* 0x000fe20003f04270 */
[----:B0-----:R-:W-:Y:S01]  /*2830*/  IMAD.IADD R7, R167, 0x1, R165 ;  /* 0x00000001a7077824 */ /* 0x001fe200078e02a5 */
[----:B------:R-:W-:Y:S02]  /*2840*/  LEA R6, P4, R164, R8, 0x1 ;  /* 0x00000008a4067211 */ /* 0x000fe400078808ff */
[----:B------:R-:W-:Y:S02]  /*2850*/  ISETP.GT.AND P3, PT, R2, RZ, P0 ;  /* 0x000000ff0200720c */ /* 0x000fe40000764270 */
[----:B------:R-:W-:Y:S01]  /*2860*/  LEA.HI.X R7, R164, R9, R7, 0x1, P4 ;  /* 0x00000009a4077211 */ /* 0x000fe200020f0c07 */
[C---:B------:R-:W-:Y:S01]  /*2870*/  IMAD.SHL.U32 R164, R170.reuse, 0x8, RZ ;  /* 0x00000008aaa47824 */ /* 0x040fe200078e00ff */
[----:B------:R-:W-:Y:S01]  /*2880*/  SHF.L.U64.HI R165, R170, 0x3, R171 ;  /* 0x00000003aaa57819 */ /* 0x000fe200000102ab */
[----:B--2---:R-:W-:-:S05]  /*2890*/  HADD2.F32 R21, -RZ, R3.H0_H0 ;  /* 0x20000003ff157230 */ /* 0x004fca0000004100 */
[----:B------:R-:W-:-:S04]  /*28a0*/  FMUL R21, R21, R22 ;  /* 0x0000001615157220 */ /* 0x000fc80000400000 */
[----:B------:R-:W-:-:S05]  /*28b0*/  FFMA R21, R24, R23, R21 ;  /* 0x0000001718157223 */ /* 0x000fca0000000015 */
[----:B------:R-:W-:-:S05]  /*28c0*/  F2FP.F16.F32.PACK_AB R21, RZ, R21 ;  /* 0x00000015ff15723e */ /* 0x000fca00000000ff */
[----:B------:R0:W-:Y:S01]  /*28d0*/  @P1 STG.E.U16 desc[UR50][R4.64], R21 ;  /* 0x0000001504001986 */ /* 0x0001e2000c101532 */
[----:B------:R-:W-:Y:S05]  /*28e0*/  @!P3 BRA `(.L_x_34) ;  /* 0x000000000004b947 */ /* 0x000fea0003800000 */
[----:B------:R1:W5:Y:S02]  /*28f0*/  LDG.E.LTC128B.U16 R3, desc[UR50][R6.64+0x2] ;  /* 0x0000023206037981 */ /* 0x000364000c1e1520 */
.L_x_34:
[----:B------:R-:W-:Y:S05]  /*2900*/  BSYNC B1 ;  /* 0x0000000000017941 */ /* 0x000fea0003800000 */
.L_x_33:
[----:B0----5:R-:W-:Y:S01]  /*2910*/  HADD2.F32 R21, -RZ, R3.H0_H0 ;  /* 0x20000003ff157230 */ /* 0x021fe20000004100 */
[----:B------:R-:W-:Y:S01]  /*2920*/  ISETP.GT.AND P2, PT, R2, 0x8, P2 ;  /* 0x000000080200780c */ /* 0x000fe20001744270 */
[----:B------:R-:W-:-:S04]  /*2930*/  IMAD.WIDE.U32 R164, R160, R170, R164 ;  /* 0x000000aaa0a47225 */ /* 0x000fc800078e00a4 */
[----:B------:R-:W-:Y:S01]  /*2940*/  FMUL R18, R21, R22 ;  /* 0x0000001615127220 */ /* 0x000fe20000400000 */
[----:B------:R-:W-:Y:S01]  /*2950*/  IMAD.IADD R169, R169, 0x1, R165 ;  /* 0x00000001a9a97824 */ /* 0x000fe200078e02a5 */
[----:B------:R-:W-:Y:S02]  /*2960*/  IADD3 R21, P1, R162, R164, RZ ;  /* 0x000000a4a2157210 */ /* 0x000fe40007f3e0ff */
[----:B------:R-:W-:-:S03]  /*2970*/  FFMA R18, R25, R23, R18 ;  /* 0x0000001719127223 */ /* 0x000fc60000000012 */
[----:B------:R-:W-:Y:S01]  /*2980*/  IMAD.X R162, R169, 0x1, R163, P1 ;  /* 0x00000001a9a27824 */ /* 0x000fe200008e06a3 */
[C---:B------:R-:W-:Y:S02]  /*2990*/  LEA R24, P1, R21.reuse, R8, 0x1 ;  /* 0x0000000815187211 */ /* 0x040fe400078208ff */
[----:B------:R-:W-:Y:S02]  /*29a0*/  F2FP.F16.F32.PACK_AB R18, RZ, R18 ;  /* 0x00000012ff12723e */ /* 0x000fe400000000ff */
[----:B------:R-:W-:Y:S02]  /*29b0*/  LEA.HI.X R25, R21, R9, R162, 0x1, P1 ;  /* 0x0000000915197211 */ /* 0x000fe400008f0ca2 */
[----:B------:R-:W-:Y:S02]  /*29c0*/  PRMT R21, R18, 0x7610, R21 ;  /* 0x0000761012157816 */ /* 0x000fe40000000015 */
[----:B------:R-:W-:-:S03]  /*29d0*/  PRMT R18, R3, 0x7610, R18 ;  /* 0x0000761003127816 */ /* 0x000fc60000000012 */
[----:B------:R0:W-:Y:S04]  /*29e0*/  @P3 STG.E.U16 desc[UR50][R4.64+0x2], R21 ;  /* 0x0000021504003986 */ /* 0x0001e8000c101532 */
[----:B------:R-:W2:Y:S01]  /*29f0*/  @P2 LDG.E.LTC128B.U16 R18, desc[UR50][R24.64] ;  /* 0x0000003218122981 */ /* 0x000ea2000c1e1520 */
[----:B------:R-:W-:Y:S01]  /*2a00*/  IADD3 R12, P1, P3, R12, R164, R14 ;  /* 0x000000a40c0c7210 */ /* 0x000fe20007b3e00e */
[----:B------:R-:W-:Y:S01]  /*2a10*/  BSSY B1, `(.L_x_35) ;  /* 0x0000011000017945 */ /* 0x000fe20003800000 */
[C---:B------:R-:W-:Y:S02]  /*2a20*/  SHF.L.U64.HI R11, R10.reuse, 0x4, R11 ;  /* 0x000000040a0b7819 */ /* 0x040fe4000001020b */
[----:B------:R-:W-:Y:S02]  /*2a30*/  IADD3.X R13, R13, R169, R15, P1, P3 ;  /* 0x000000a90d0d7210 */ /* 0x000fe40000fe640f */
[----:B------:R-:W-:-:S02]  /*2a40*/  LEA R10, P1, R10, R4, 0x4 ;  /* 0x000000040a0a7211 */ /* 0x000fc400078220ff */
[----:B------:R-:W-:Y:S01]  /*2a50*/  ISETP.GT.AND P0, PT, R2, 0x8, P0 ;  /* 0x000000080200780c */ /* 0x000fe20000704270 */
[----:B0-----:R-:W-:-:S04]  /*2a60*/  IMAD.WIDE.U32 R20, R19, R20, R12 ;  /* 0x0000001413147225 */ /* 0x001fc800078e000c */
[----:B------:R-:W-:Y:S01]  /*2a70*/  IMAD.X R11, R11, 0x1, R5, P1 ;  /* 0x000000010b0b7824 */ /* 0x000fe200008e0605 */
[----:B------:R-:W-:Y:S01]  /*2a80*/  LEA R8, P3, R20, R8, 0x1 ;  /* 0x0000000814087211 */ /* 0x000fe200078608ff */
[----:B------:R-:W-:-:S05]  /*2a90*/  IMAD.IADD R12, R167, 0x1, R21 ;  /* 0x00000001a70c7824 */ /* 0x000fca00078e0215 */
[----:B------:R-:W-:Y:S01]  /*2aa0*/  LEA.HI.X R9, R20, R9, R12, 0x1, P3 ;  /* 0x0000000914097211 */ /* 0x000fe200018f0c0c */
[----:B--2---:R-:W-:-:S05]  /*2ab0*/  HADD2.F32 R3, -RZ, R18.H0_H0 ;  /* 0x20000012ff037230 */ /* 0x004fca0000004100 */
[----:B------:R-:W-:-:S04]  /*2ac0*/  FMUL R3, R3, R22 ;  /* 0x0000001603037220 */ /* 0x000fc80000400000 */
[----:B------:R-:W-:-:S05]  /*2ad0*/  FFMA R3, R26, R23, R3 ;  /* 0x000000171a037223 */ /* 0x000fca0000000003 */
[----:B------:R-:W-:-:S05]  /*2ae0*/  F2FP.F16.F32.PACK_AB R3, RZ, R3 ;  /* 0x00000003ff03723e */ /* 0x000fca00000000ff */
[----:B------:R0:W-:Y:S01]  /*2af0*/  @P2 STG.E.U16 desc[UR50][R10.64], R3 ;  /* 0x000000030a002986 */ /* 0x0001e2000c101532 */
[----:B------:R-:W-:Y:S05]  /*2b00*/  @!P0 BRA `(.L_x_36) ;  /* 0x0000000000048947 */ /* 0x000fea0003800000 */
[----:B------:R2:W5:Y:S02]  /*2b10*/  LDG.E.LTC128B.U16 R18, desc[UR50][R8.64+0x2] ;  /* 0x0000023208127981 */ /* 0x000564000c1e1520 */
.L_x_36:
[----:B------:R-:W-:Y:S05]  /*2b20*/  BSYNC B1 ;  /* 0x0000000000017941 */ /* 0x000fea0003800000 */
.L_x_35:
[----:B0----5:R-:W-:Y:S01]  /*2b30*/  HADD2.F32 R3, -RZ, R18.H0_H0 ;  /* 0x20000012ff037230 */ /* 0x021fe20000004100 */
[----:B------:R-:W-:Y:S01]  /*2b40*/  ISETP.GT.AND P1, PT, R0, 0x8, PT ;  /* 0x000000080000780c */ /* 0x000fe20003f24270 */
[----:B------:R-:W-:Y:S03]  /*2b50*/  BSSY B1, `(.L_x_37) ;  /* 0x0000008000017945 */ /* 0x000fe60003800000 */
[----:B------:R-:W-:Y:S01]  /*2b60*/  FMUL R12, R3, R22 ;  /* 0x00000016030c7220 */ /* 0x000fe20000400000 */
[----:B------:R-:W-:-:S03]  /*2b70*/  ISETP.GT.AND P2, PT, R2, RZ, P1 ;  /* 0x000000ff0200720c */ /* 0x000fc60000f44270 */
[----:B------:R-:W-:-:S05]  /*2b80*/  FFMA R12, R27, R23, R12 ;  /* 0x000000171b0c7223 */ /* 0x000fca000000000c */
[----:B------:R-:W-:-:S05]  /*2b90*/  F2FP.F16.F32.PACK_AB R12, RZ, R12 ;  /* 0x0000000cff0c723e */ /* 0x000fca00000000ff */
[----:B------:R0:W-:Y:S01]  /*2ba0*/  @P0 STG.E.U16 desc[UR50][R10.64+0x2], R12 ;  /* 0x0000020c0a000986 */ /* 0x0001e2000c101532 */
[----:B------:R-:W-:Y:S05]  /*2bb0*/  @!P2 BRA `(.L_x_38) ;  /* 0x000000000004a947 */ /* 0x000fea0003800000 */
[----:B------:R3:W5:Y:S02]  /*2bc0*/  LDG.E.LTC128B.U16 R18, desc[UR50][R6.64+0x10] ;  /* 0x0000103206127981 */ /* 0x000764000c1e1520 */
.L_x_38:
[----:B------:R-:W-:Y:S05]  /*2bd0*/  BSYNC B1 ;  /* 0x0000000000017941 */ /* 0x000fea0003800000 */
.L_x_37:
[----:B-----5:R-:W-:Y:S01]  /*2be0*/  HADD2.F32 R3, -RZ, R18.H0_H0 ;  /* 0x20000012ff037230 */ /* 0x020fe20000004100 */
        /* <DEDUP_REMOVED lines=9> */
.L_x_40:
[----:B------:R-:W-:Y:S05]  /*2c80*/  BSYNC B1 ;  /* 0x0000000000017941 */ /* 0x000fea0003800000 */
.L_x_39:
[----:B----45:R-:W-:Y:S01]  /*2c90*/  HADD2.F32 R3, -RZ, R18.H0_H0 ;  /* 0x20000012ff037230 */ /* 0x030fe20000004100 */
[----:B------:R-:W-:Y:S01]  /*2ca0*/  ISETP.GT.AND P1, PT, R2, 0x8, P1 ;  /* 0x000000080200780c */ /* 0x000fe20000f24270 */
[----:B------:R-:W-:Y:S03]  /*2cb0*/  BSSY B1, `(.L_x_41) ;  /* 0x0000007000017945 */ /* 0x000fe60003800000 */
[----:B0-----:R-:W-:-:S04]  /*2cc0*/  FMUL R12, R3, R22 ;  /* 0x00000016030c7220 */ /* 0x001fc80000400000 */
[----:B------:R-:W-:-:S05]  /*2cd0*/  FFMA R12, R29, R23, R12 ;  /* 0x000000171d0c7223 */ /* 0x000fca000000000c */
[----:B------:R-:W-:-:S05]  /*2ce0*/  F2FP.F16.F32.PACK_AB R12, RZ, R12 ;  /* 0x0000000cff0c723e */ /* 0x000fca00000000ff */
[----:B------:R0:W-:Y:S01]  /*2cf0*/  @P3 STG.E.U16 desc[UR50][R4.64+0x12], R12 ;  /* 0x0000120c04003986 */ /* 0x0001e2000c101532 */
[----:B------:R-:W-:Y:S05]  /*2d00*/  @!P1 BRA `(.L_x_42) ;  /* 0x0000000000049947 */ /* 0x000fea0003800000 */
[----:B------:R4:W5:Y:S02]  /*2d10*/  LDG.E.LTC128B.U16 R18, desc[UR50][R8.64+0x10] ;  /* 0x0000103208127981 */ /* 0x000964000c1e1520 */
.L_x_42:
[----:B------:R-:W-:Y:S05]  /*2d20*/  BSYNC B1 ;  /* 0x0000000000017941 */ /* 0x000fea0003800000 */
.L_x_41:
[----:B-----5:R-:W-:Y:S01]  /*2d30*/  HADD2.F32 R3, -RZ, R18.H0_H0 ;  /* 0x20000012ff037230 */ /* 0x020fe20000004100 */
[----:B------:R-:W-:Y:S01]  /*2d40*/  ISETP.GT.AND P0, PT, R2, 0x8, P0 ;  /* 0x000000080200780c */ /* 0x000fe20000704270 */
[----:B------:R-:W-:Y:S03]  /*2d50*/  BSSY B1, `(.L_x_43) ;  /* 0x0000007000017945 */ /* 0x000fe60003800000 */
[----:B------:R-:W-:-:S04]  /*2d60*/  FMUL R3, R3, R22 ;  /* 0x0000001603037220 */ /* 0x000fc80000400000 */
[----:B------:R-:W-:-:S05]  /*2d70*/  FFMA R3, R30, R23, R3 ;  /* 0x000000171e037223 */ /* 0x000fca0000000003 */
[----:B------:R-:W-:-:S05]  /*2d80*/  F2FP.F16.F32.PACK_AB R3, RZ, R3 ;  /* 0x00000003ff03723e */ /* 0x000fca00000000ff */
[----:B------:R0:W-:Y:S01]  /*2d90*/  @P1 STG.E.U16 desc[UR50][R10.64+0x10], R3 ;  /* 0x000010030a001986 */ /* 0x0001e2000c101532 */
[----:B------:R-:W-:Y:S05]  /*2da0*/  @!P0 BRA `(.L_x_44) ;  /* 0x0000000000048947 */ /* 0x000fea0003800000 */
[----:B------:R0:W5:Y:S02]  /*2db0*/  LDG.E.LTC128B.U16 R18, desc[UR50][R8.64+0x12] ;  /* 0x0000123208127981 */ /* 0x000164000c1e1520 */
.L_x_44:
[----:B------:R-:W-:Y:S05]  /*2dc0*/  BSYNC B1 ;  /* 0x0000000000017941 */ /* 0x000fea0003800000 */
.L_x_43:
        /* <DEDUP_REMOVED lines=10> */
.L_x_46:
[----:B------:R-:W-:Y:S05]  /*2e70*/  BSYNC B1 ;  /* 0x0000000000017941 */ /* 0x000fea0003800000 */
.L_x_45:
        /* <DEDUP_REMOVED lines=10> */
.L_x_48:
[----:B------:R-:W-:Y:S05]  /*2f20*/  BSYNC B1 ;  /* 0x0000000000017941 */ /* 0x000fea0003800000 */
.L_x_47:
[----:B0----5:R-:W-:Y:S01]  /*2f30*/  HADD2.F32 R3, -RZ, R18.H0_H0 ;  /* 0x20000012ff037230 */ /* 0x021fe20000004100 */
        /* <DEDUP_REMOVED lines=8> */
.L_x_50:
[----:B------:R-:W-:Y:S05]  /*2fc0*/  BSYNC B1 ;  /* 0x0000000000017941 */ /* 0x000fea0003800000 */
.L_x_49:
        /* <DEDUP_REMOVED lines=9> */
.L_x_52:
[----:B------:R-:W-:Y:S05]  /*3060*/  BSYNC B1 ;  /* 0x0000000000017941 */ /* 0x000fea0003800000 */
.L_x_51:
        /* <DEDUP_REMOVED lines=10> */
.L_x_54:
[----:B------:R-:W-:Y:S05]  /*3110*/  BSYNC B1 ;  /* 0x0000000000017941 */ /* 0x000fea0003800000 */
.L_x_53:
        /* <DEDUP_REMOVED lines=10> */
.L_x_56:
[----:B------:R-:W-:Y:S05]  /*31c0*/  BSYNC B1 ;  /* 0x0000000000017941 */ /* 0x000fea0003800000 */
.L_x_55:
        /* <DEDUP_REMOVED lines=9> */
.L_x_58:
[----:B------:R-:W-:Y:S05]  /*3260*/  BSYNC B1 ;  /* 0x0000000000017941 */ /* 0x000fea0003800000 */
.L_x_57:
        /* <DEDUP_REMOVED lines=9> */
.L_x_60:
[----:B------:R-:W-:Y:S05]  /*3300*/  BSYNC B1 ;  /* 0x0000000000017941 */ /* 0x000fea0003800000 */
.L_x_59:
        /* <DEDUP_REMOVED lines=10> */
.L_x_62:
[----:B------:R-:W-:Y:S05]  /*33b0*/  BSYNC B1 ;  /* 0x0000000000017941 */ /* 0x000fea0003800000 */
.L_x_61:
        /* <DEDUP_REMOVED lines=10> */
.L_x_64:
[----:B------:R-:W-:Y:S05]  /*3460*/  BSYNC B1 ;  /* 0x0000000000017941 */ /* 0x000fea0003800000 */
.L_x_63:
        /* <DEDUP_REMOVED lines=9> */
.L_x_66:
[----:B------:R-:W-:Y:S05]  /*3500*/  BSYNC B1 ;  /* 0x0000000000017941 */ /* 0x000fea0003800000 */
.L_x_65:
        /* <DEDUP_REMOVED lines=9> */
.L_x_68:
[----:B------:R-:W-:Y:S05]  /*35a0*/  BSYNC B1 ;  /* 0x0000000000017941 */ /* 0x000fea0003800000 */
.L_x_67:
        /* <DEDUP_REMOVED lines=10> */
.L_x_70:
[----:B------:R-:W-:Y:S05]  /*3650*/  BSYNC B1 ;  /* 0x0000000000017941 */ /* 0x000fea0003800000 */
.L_x_69:
        /* <DEDUP_REMOVED lines=10> */
.L_x_72:
[----:B------:R-:W-:Y:S05]  /*3700*/  BSYNC B1 ;  /* 0x0000000000017941 */ /* 0x000fea0003800000 */
.L_x_71:
        /* <DEDUP_REMOVED lines=9> */
.L_x_74:
[----:B------:R-:W-:Y:S05]  /*37a0*/  BSYNC B1 ;  /* 0x0000000000017941 */ /* 0x000fea0003800000 */
.L_x_73:
        /* <DEDUP_REMOVED lines=9> */
.L_x_76:
[----:B------:R-:W-:Y:S05]  /*3840*/  BSYNC B1 ;  /* 0x0000000000017941 */ /* 0x000fea0003800000 */
.L_x_75:
        /* <DEDUP_REMOVED lines=10> */
.L_x_78:
[----:B------:R-:W-:Y:S05]  /*38f0*/  BSYNC B1 ;  /* 0x0000000000017941 */ /* 0x000fea0003800000 */
.L_x_77:
        /* <DEDUP_REMOVED lines=10> */
.L_x_80:
[----:B------:R-:W-:Y:S05]  /*39a0*/  BSYNC B1 ;  /* 0x0000000000017941 */ /* 0x000fea0003800000 */
.L_x_79:
        /* <DEDUP_REMOVED lines=9> */
.L_x_82:
[----:B------:R-:W-:Y:S05]  /*3a40*/  BSYNC B1 ;  /* 0x0000000000017941 */ /* 0x000fea0003800000 */
.L_x_81:
        /* <DEDUP_REMOVED lines=9> */
.L_x_84:
[----:B------:R-:W-:Y:S05]  /*3ae0*/  BSYNC B1 ;  /* 0x0000000000017941 */ /* 0x000fea0003800000 */
.L_x_83:
        /* <DEDUP_REMOVED lines=10> */
.L_x_86:
[----:B------:R-:W-:Y:S05]  /*3b90*/  BSYNC B1 ;  /* 0x0000000000017941 */ /* 0x000fea0003800000 */
.L_x_85:
        /* <DEDUP_REMOVED lines=10> */
.L_x_88:
[----:B------:R-:W-:Y:S05]  /*3c40*/  BSYNC B1 ;  /* 0x0000000000017941 */ /* 0x000fea0003800000 */
.L_x_87:
        /* <DEDUP_REMOVED lines=9> */
.L_x_90:
[----:B------:R-:W-:Y:S05]  /*3ce0*/  BSYNC B1 ;  /* 0x0000000000017941 */ /* 0x000fea0003800000 */
.L_x_89:
        /* <DEDUP_REMOVED lines=9> */
.L_x_92:
[----:B------:R-:W-:Y:S05]  /*3d80*/  BSYNC B1 ;  /* 0x0000000000017941 */ /* 0x000fea0003800000 */
.L_x_91:
        /* <DEDUP_REMOVED lines=10> */
.L_x_94:
[----:B------:R-:W-:Y:S05]  /*3e30*/  BSYNC B1 ;  /* 0x0000000000017941 */ /* 0x000fea0003800000 */
.L_x_93:
        /* <DEDUP_REMOVED lines=10> */
.L_x_96:
[----:B------:R-:W-:Y:S05]  /*3ee0*/  BSYNC B1 ;  /* 0x0000000000017941 */ /* 0x000fea0003800000 */
.L_x_95:
        /* <DEDUP_REMOVED lines=9> */
.L_x_98:
[----:B------:R-:W-:Y:S05]  /*3f80*/  BSYNC B1 ;  /* 0x0000000000017941 */ /* 0x000fea0003800000 */
.L_x_97:
        /* <DEDUP_REMOVED lines=9> */
.L_x_100:
[----:B------:R-:W-:Y:S05]  /*4020*/  BSYNC B1 ;  /* 0x0000000000017941 */ /* 0x000fea0003800000 */
.L_x_99:
        /* <DEDUP_REMOVED lines=10> */
.L_x_102:
[----:B------:R-:W-:Y:S05]  /*40d0*/  BSYNC B1 ;  /* 0x0000000000017941 */ /* 0x000fea0003800000 */
.L_x_101:
        /* <DEDUP_REMOVED lines=10> */
.L_x_104:
[----:B------:R-:W-:Y:S05]  /*4180*/  BSYNC B1 ;  /* 0x0000000000017941 */ /* 0x000fea0003800000 */
.L_x_103:
        /* <DEDUP_REMOVED lines=9> */
.L_x_106:
[----:B------:R-:W-:Y:S05]  /*4220*/  BSYNC B1 ;  /* 0x0000000000017941 */ /* 0x000fea0003800000 */
.L_x_105:
        /* <DEDUP_REMOVED lines=9> */
.L_x_108:
[----:B------:R-:W-:Y:S05]  /*42c0*/  BSYNC B1 ;  /* 0x0000000000017941 */ /* 0x000fea0003800000 */
.L_x_107:
        /* <DEDUP_REMOVED lines=10> */
.L_x_110:
[----:B------:R-:W-:Y:S05]  /*4370*/  BSYNC B1 ;  /* 0x0000000000017941 */ /* 0x000fea0003800000 */
.L_x_109:
        /* <DEDUP_REMOVED lines=10> */
.L_x_112:
[----:B------:R-:W-:Y:S05]  /*4420*/  BSYNC B1 ;  /* 0x0000000000017941 */ /* 0x000fea0003800000 */
.L_x_111:
        /* <DEDUP_REMOVED lines=9> */
.L_x_114:
[----:B------:R-:W-:Y:S05]  /*44c0*/  BSYNC B1 ;  /* 0x0000000000017941 */ /* 0x000fea0003800000 */
.L_x_113:
        /* <DEDUP_REMOVED lines=9> */
.L_x_116:
[----:B------:R-:W-:Y:S05]  /*4560*/  BSYNC B1 ;  /* 0x0000000000017941 */ /* 0x000fea0003800000 */
.L_x_115:
        /* <DEDUP_REMOVED lines=10> */
.L_x_118:
[----:B------:R-:W-:Y:S05]  /*4610*/  BSYNC B1 ;  /* 0x0000000000017941 */ /* 0x000fea0003800000 */
.L_x_117:
        /* <DEDUP_REMOVED lines=10> */
.L_x_120:
[----:B------:R-:W-:Y:S05]  /*46c0*/  BSYNC B1 ;  /* 0x0000000000017941 */ /* 0x000fea0003800000 */
.L_x_119:
        /* <DEDUP_REMOVED lines=9> */
.L_x_122:
[----:B------:R-:W-:Y:S05]  /*4760*/  BSYNC B1 ;  /* 0x0000000000017941 */ /* 0x000fea0003800000 */
.L_x_121:
        /* <DEDUP_REMOVED lines=9> */
.L_x_124:
[----:B------:R-:W-:Y:S05]  /*4800*/  BSYNC B1 ;  /* 0x0000000000017941 */ /* 0x000fea0003800000 */
.L_x_123:
        /* <DEDUP_REMOVED lines=10> */
.L_x_126:
[----:B------:R-:W-:Y:S05]  /*48b0*/  BSYNC B1 ;  /* 0x0000000000017941 */ /* 0x000fea0003800000 */
.L_x_125:
        /* <DEDUP_REMOVED lines=10> */
.L_x_128:
[----:B------:R-:W-:Y:S05]  /*4960*/  BSYNC B1 ;  /* 0x0000000000017941 */ /* 0x000fea0003800000 */
.L_x_127:
        /* <DEDUP_REMOVED lines=9> */
.L_x_130:
[----:B------:R-:W-:Y:S05]  /*4a00*/  BSYNC B1 ;  /* 0x0000000000017941 */ /* 0x000fea0003800000 */
.L_x_129:
        /* <DEDUP_REMOVED lines=9> */
.L_x_132:
[----:B------:R-:W-:Y:S05]  /*4aa0*/  BSYNC B1 ;  /* 0x0000000000017941 */ /* 0x000fea0003800000 */
.L_x_131:
        /* <DEDUP_REMOVED lines=10> */
.L_x_134:
[----:B------:R-:W-:Y:S05]  /*4b50*/  BSYNC B1 ;  /* 0x0000000000017941 */ /* 0x000fea0003800000 */
.L_x_133:
        /* <DEDUP_REMOVED lines=10> */
.L_x_136:
[----:B------:R-:W-:Y:S05]  /*4c00*/  BSYNC B1 ;  /* 0x0000000000017941 */ /* 0x000fea0003800000 */
.L_x_135:
        /* <DEDUP_REMOVED lines=9> */
.L_x_138:
[----:B------:R-:W-:Y:S05]  /*4ca0*/  BSYNC B1 ;  /* 0x0000000000017941 */ /* 0x000fea0003800000 */
.L_x_137:
        /* <DEDUP_REMOVED lines=9> */
.L_x_140:
[----:B------:R-:W-:Y:S05]  /*4d40*/  BSYNC B1 ;  /* 0x0000000000017941 */ /* 0x000fea0003800000 */
.L_x_139:
        /* <DEDUP_REMOVED lines=10> */
.L_x_142:
[----:B------:R-:W-:Y:S05]  /*4df0*/  BSYNC B1 ;  /* 0x0000000000017941 */ /* 0x000fea0003800000 */
.L_x_141:
        /* <DEDUP_REMOVED lines=10> */
.L_x_144:
[----:B------:R-:W-:Y:S05]  /*4ea0*/  BSYNC B1 ;  /* 0x0000000000017941 */ /* 0x000fea0003800000 */
.L_x_143:
        /* <DEDUP_REMOVED lines=9> */
.L_x_146:
[----:B------:R-:W-:Y:S05]  /*4f40*/  BSYNC B1 ;  /* 0x0000000000017941 */ /* 0x000fea0003800000 */
.L_x_145:
        /* <DEDUP_REMOVED lines=9> */
.L_x_148:
[----:B------:R-:W-:Y:S05]  /*4fe0*/  BSYNC B1 ;  /* 0x0000000000017941 */ /* 0x000fea0003800000 */
.L_x_147:
        /* <DEDUP_REMOVED lines=10> */
.L_x_150:
[----:B------:R-:W-:Y:S05]  /*5090*/  BSYNC B1 ;  /* 0x0000000000017941 */ /* 0x000fea0003800000 */
.L_x_149:
        /* <DEDUP_REMOVED lines=10> */
.L_x_152:
[----:B------:R-:W-:Y:S05]  /*5140*/  BSYNC B1 ;  /* 0x0000000000017941 */ /* 0x000fea0003800000 */
.L_x_151:
        /* <DEDUP_REMOVED lines=9> */
.L_x_154:
[----:B------:R-:W-:Y:S05]  /*51e0*/  BSYNC B1 ;  /* 0x0000000000017941 */ /* 0x000fea0003800000 */
.L_x_153:
        /* <DEDUP_REMOVED lines=9> */
.L_x_156:
[----:B------:R-:W-:Y:S05]  /*5280*/  BSYNC B1 ;  /* 0x0000000000017941 */ /* 0x000fea0003800000 */
.L_x_155:
        /* <DEDUP_REMOVED lines=10> */
.L_x_158:
[----:B------:R-:W-:Y:S05]  /*5330*/  BSYNC B1 ;  /* 0x0000000000017941 */ /* 0x000fea0003800000 */
.L_x_157:
        /* <DEDUP_REMOVED lines=10> */
.L_x_160:
[----:B------:R-:W-:Y:S05]  /*53e0*/  BSYNC B1 ;  /* 0x0000000000017941 */ /* 0x000fea0003800000 */
.L_x_159:
        /* <DEDUP_REMOVED lines=9> */
.L_x_162:
[----:B------:R-:W-:Y:S05]  /*5480*/  BSYNC B1 ;  /* 0x0000000000017941 */ /* 0x000fea0003800000 */
.L_x_161:
        /* <DEDUP_REMOVED lines=9> */
.L_x_164:
[----:B------:R-:W-:Y:S05]  /*5520*/  BSYNC B1 ;  /* 0x0000000000017941 */ /* 0x000fea0003800000 */
.L_x_163:
        /* <DEDUP_REMOVED lines=10> */
.L_x_166:
[----:B------:R-:W-:Y:S05]  /*55d0*/  BSYNC B1 ;  /* 0x0000000000017941 */ /* 0x000fea0003800000 */
.L_x_165:
        /* <DEDUP_REMOVED lines=10> */
.L_x_168:
[----:B------:R-:W-:Y:S05]  /*5680*/  BSYNC B1 ;  /* 0x0000000000017941 */ /* 0x000fea0003800000 */
.L_x_167:
        /* <DEDUP_REMOVED lines=9> */
.L_x_170:
[----:B------:R-:W-:Y:S05]  /*5720*/  BSYNC B1 ;  /* 0x0000000000017941 */ /* 0x000fea0003800000 */
.L_x_169:
        /* <DEDUP_REMOVED lines=9> */
.L_x_172:
[----:B------:R-:W-:Y:S05]  /*57c0*/  BSYNC B1 ;  /* 0x0000000000017941 */ /* 0x000fea0003800000 */
.L_x_171:
        /* <DEDUP_REMOVED lines=10> */
.L_x_174:
[----:B------:R-:W-:Y:S05]  /*5870*/  BSYNC B1 ;  /* 0x0000000000017941 */ /* 0x000fea0003800000 */
.L_x_173:
        /* <DEDUP_REMOVED lines=10> */
.L_x_176:
[----:B------:R-:W-:Y:S05]  /*5920*/  BSYNC B1 ;  /* 0x0000000000017941 */ /* 0x000fea0003800000 */
.L_x_175:
        /* <DEDUP_REMOVED lines=9> */
.L_x_178:
[----:B------:R-:W-:Y:S05]  /*59c0*/  BSYNC B1 ;  /* 0x0000000000017941 */ /* 0x000fea0003800000 */
.L_x_177:
        /* <DEDUP_REMOVED lines=9> */
.L_x_180:
[----:B------:R-:W-:Y:S05]  /*5a60*/  BSYNC B1 ;  /* 0x0000000000017941 */ /* 0x000fea0003800000 */
.L_x_179:
        /* <DEDUP_REMOVED lines=10> */
.L_x_182:
[----:B------:R-:W-:Y:S05]  /*5b10*/  BSYNC B1 ;  /* 0x0000000000017941 */ /* 0x000fea0003800000 */
.L_x_181:
        /* <DEDUP_REMOVED lines=10> */
.L_x_184:
[----:B------:R-:W-:Y:S05]  /*5bc0*/  BSYNC B1 ;  /* 0x0000000000017941 */ /* 0x000fea0003800000 */
.L_x_183:
        /* <DEDUP_REMOVED lines=9> */
.L_x_186:
[----:B------:R-:W-:Y:S05]  /*5c60*/  BSYNC B1 ;  /* 0x0000000000017941 */ /* 0x000fea0003800000 */
.L_x_185:
        /* <DEDUP_REMOVED lines=9> */
.L_x_188:
[----:B------:R-:W-:Y:S05]  /*5d00*/  BSYNC B1 ;  /* 0x0000000000017941 */ /* 0x000fea0003800000 */
.L_x_187:
        /* <DEDUP_REMOVED lines=10> */
.L_x_190:
[----:B------:R-:W-:Y:S05]  /*5db0*/  BSYNC B1 ;  /* 0x0000000000017941 */ /* 0x000fea0003800000 */
.L_x_189:
        /* <DEDUP_REMOVED lines=10> */
.L_x_192:
[----:B------:R-:W-:Y:S05]  /*5e60*/  BSYNC B1 ;  /* 0x0000000000017941 */ /* 0x000fea0003800000 */
.L_x_191:
        /* <DEDUP_REMOVED lines=9> */
.L_x_194:
[----:B------:R-:W-:Y:S05]  /*5f00*/  BSYNC B1 ;  /* 0x0000000000017941 */ /* 0x000fea0003800000 */
.L_x_193:
        /* <DEDUP_REMOVED lines=9> */
.L_x_196:
[----:B------:R-:W-:Y:S05]  /*5fa0*/  BSYNC B1 ;  /* 0x0000000000017941 */ /* 0x000fea0003800000 */
.L_x_195:
        /* <DEDUP_REMOVED lines=10> */
.L_x_198:
[----:B------:R-:W-:Y:S05]  /*6050*/  BSYNC B1 ;  /* 0x0000000000017941 */ /* 0x000fea0003800000 */
.L_x_197:
        /* <DEDUP_REMOVED lines=10> */
.L_x_200:
[----:B------:R-:W-:Y:S05]  /*6100*/  BSYNC B1 ;  /* 0x0000000000017941 */ /* 0x000fea0003800000 */
.L_x_199:
        /* <DEDUP_REMOVED lines=9> */
.L_x_202:
[----:B------:R-:W-:Y:S05]  /*61a0*/  BSYNC B1 ;  /* 0x0000000000017941 */ /* 0x000fea0003800000 */
.L_x_201:
        /* <DEDUP_REMOVED lines=9> */
.L_x_204:
[----:B------:R-:W-:Y:S05]  /*6240*/  BSYNC B1 ;  /* 0x0000000000017941 */ /* 0x000fea0003800000 */
.L_x_203:
        /* <DEDUP_REMOVED lines=10> */
.L_x_206:
[----:B------:R-:W-:Y:S05]  /*62f0*/  BSYNC B1 ;  /* 0x0000000000017941 */ /* 0x000fea0003800000 */
.L_x_205:
        /* <DEDUP_REMOVED lines=10> */
.L_x_208:
[----:B------:R-:W-:Y:S05]  /*63a0*/  BSYNC B1 ;  /* 0x0000000000017941 */ /* 0x000fea0003800000 */
.L_x_207:
        /* <DEDUP_REMOVED lines=9> */
.L_x_210:
[----:B------:R-:W-:Y:S05]  /*6440*/  BSYNC B1 ;  /* 0x0000000000017941 */ /* 0x000fea0003800000 */
.L_x_209:
        /* <DEDUP_REMOVED lines=9> */
.L_x_212:
[----:B------:R-:W-:Y:S05]  /*64e0*/  BSYNC B1 ;  /* 0x0000000000017941 */ /* 0x000fea0003800000 */
.L_x_211:
        /* <DEDUP_REMOVED lines=10> */
.L_x_214:
[----:B------:R-:W-:Y:S05]  /*6590*/  BSYNC B1 ;  /* 0x0000000000017941 */ /* 0x000fea0003800000 */
.L_x_213:
        /* <DEDUP_REMOVED lines=10> */
.L_x_216:
[----:B------:R-:W-:Y:S05]  /*6640*/  BSYNC B1 ;  /* 0x0000000000017941 */ /* 0x000fea0003800000 */
.L_x_215:
        /* <DEDUP_REMOVED lines=9> */
.L_x_218:
[----:B------:R-:W-:Y:S05]  /*66e0*/  BSYNC B1 ;  /* 0x0000000000017941 */ /* 0x000fea0003800000 */
.L_x_217:
        /* <DEDUP_REMOVED lines=9> */
.L_x_220:
[----:B------:R-:W-:Y:S05]  /*6780*/  BSYNC B1 ;  /* 0x0000000000017941 */ /* 0x000fea0003800000 */
.L_x_219:
        /* <DEDUP_REMOVED lines=10> */
.L_x_222:
[----:B------:R-:W-:Y:S05]  /*6830*/  BSYNC B1 ;  /* 0x0000000000017941 */ /* 0x000fea0003800000 */
.L_x_221:
        /* <DEDUP_REMOVED lines=10> */
.L_x_224:
[----:B------:R-:W-:Y:S05]  /*68e0*/  BSYNC B1 ;  /* 0x0000000000017941 */ /* 0x000fea0003800000 */
.L_x_223:
        /* <DEDUP_REMOVED lines=9> */
.L_x_226:
[----:B------:R-:W-:Y:S05]  /*6980*/  BSYNC B1 ;  /* 0x0000000000017941 */ /* 0x000fea0003800000 */
.L_x_225:
        /* <DEDUP_REMOVED lines=9> */
.L_x_228:
[----:B------:R-:W-:Y:S05]  /*6a20*/  BSYNC B1 ;  /* 0x0000000000017941 */ /* 0x000fea0003800000 */
.L_x_227:
        /* <DEDUP_REMOVED lines=10> */
.L_x_230:
[----:B------:R-:W-:Y:S05]  /*6ad0*/  BSYNC B1 ;  /* 0x0000000000017941 */ /* 0x000fea0003800000 */
.L_x_229:
        /* <DEDUP_REMOVED lines=10> */
.L_x_232:
[----:B------:R-:W-:Y:S05]  /*6b80*/  BSYNC B1 ;  /* 0x0000000000017941 */ /* 0x000fea0003800000 */
.L_x_231:
        /* <DEDUP_REMOVED lines=9> */
.L_x_234:
[----:B------:R-:W-:Y:S05]  /*6c20*/  BSYNC B1 ;  /* 0x0000000000017941 */ /* 0x000fea0003800000 */
.L_x_233:
        /* <DEDUP_REMOVED lines=9> */
.L_x_236:
[----:B------:R-:W-:Y:S05]  /*6cc0*/  BSYNC B1 ;  /* 0x0000000000017941 */ /* 0x000fea0003800000 */
.L_x_235:
        /* <DEDUP_REMOVED lines=10> */
.L_x_238:
[----:B------:R-:W-:Y:S05]  /*6d70*/  BSYNC B1 ;  /* 0x0000000000017941 */ /* 0x000fea0003800000 */
.L_x_237:
        /* <DEDUP_REMOVED lines=10> */
.L_x_240:
[----:B------:R-:W-:Y:S05]  /*6e20*/  BSYNC B1 ;  /* 0x0000000000017941 */ /* 0x000fea0003800000 */
.L_x_239:
        /* <DEDUP_REMOVED lines=9> */
.L_x_242:
[----:B------:R-:W-:Y:S05]  /*6ec0*/  BSYNC B1 ;  /* 0x0000000000017941 */ /* 0x000fea0003800000 */
.L_x_241:
        /* <DEDUP_REMOVED lines=9> */
.L_x_244:
[----:B------:R-:W-:Y:S05]  /*6f60*/  BSYNC B1 ;  /* 0x0000000000017941 */ /* 0x000fea0003800000 */
.L_x_243:
        /* <DEDUP_REMOVED lines=10> */
.L_x_246:
[----:B------:R-:W-:Y:S05]  /*7010*/  BSYNC B1 ;  /* 0x0000000000017941 */ /* 0x000fea0003800000 */
.L_x_245:
        /* <DEDUP_REMOVED lines=10> */
.L_x_248:
[----:B------:R-:W-:Y:S05]  /*70c0*/  BSYNC B1 ;  /* 0x0000000000017941 */ /* 0x000fea0003800000 */
.L_x_247:
        /* <DEDUP_REMOVED lines=9> */
.L_x_250:
[----:B------:R-:W-:Y:S05]  /*7160*/  BSYNC B1 ;  /* 0x0000000000017941 */ /* 0x000fea0003800000 */
.L_x_249:
        /* <DEDUP_REMOVED lines=9> */
.L_x_252:
[----:B------:R-:W-:Y:S05]  /*7200*/  BSYNC B1 ;  /* 0x0000000000017941 */ /* 0x000fea0003800000 */
.L_x_251:
        /* <DEDUP_REMOVED lines=10> */
.L_x_254:
[----:B------:R-:W-:Y:S05]  /*72b0*/  BSYNC B1 ;  /* 0x0000000000017941 */ /* 0x000fea0003800000 */
.L_x_253:
        /* <DEDUP_REMOVED lines=10> */
.L_x_256:
[----:B------:R-:W-:Y:S05]  /*7360*/  BSYNC B1 ;  /* 0x0000000000017941 */ /* 0x000fea0003800000 */
.L_x_255:
        /* <DEDUP_REMOVED lines=9> */
.L_x_258:
[----:B------:R-:W-:Y:S05]  /*7400*/  BSYNC B1 ;  /* 0x0000000000017941 */ /* 0x000fea0003800000 */
.L_x_257:
        /* <DEDUP_REMOVED lines=9> */
.L_x_260:
[----:B------:R-:W-:Y:S05]  /*74a0*/  BSYNC B1 ;  /* 0x0000000000017941 */ /* 0x000fea0003800000 */
.L_x_259:
        /* <DEDUP_REMOVED lines=10> */
.L_x_262:
[----:B------:R-:W-:Y:S05]  /*7550*/  BSYNC B1 ;  /* 0x0000000000017941 */ /* 0x000fea0003800000 */
.L_x_261:
        /* <DEDUP_REMOVED lines=10> */
.L_x_264:
[----:B------:R-:W-:Y:S05]  /*7600*/  BSYNC B1 ;  /* 0x0000000000017941 */ /* 0x000fea0003800000 */
.L_x_263:
        /* <DEDUP_REMOVED lines=9> */
.L_x_266:
[----:B------:R-:W-:Y:S05]  /*76a0*/  BSYNC B1 ;  /* 0x0000000000017941 */ /* 0x000fea0003800000 */
.L_x_265:
        /* <DEDUP_REMOVED lines=9> */
.L_x_268:
[----:B------:R-:W-:Y:S05]  /*7740*/  BSYNC B1 ;  /* 0x0000000000017941 */ /* 0x000fea0003800000 */
.L_x_267:
        /* <DEDUP_REMOVED lines=10> */
.L_x_270:
[----:B------:R-:W-:Y:S05]  /*77f0*/  BSYNC B1 ;  /* 0x0000000000017941 */ /* 0x000fea0003800000 */
.L_x_269:
        /* <DEDUP_REMOVED lines=10> */
.L_x_272:
[----:B------:R-:W-:Y:S05]  /*78a0*/  BSYNC B1 ;  /* 0x0000000000017941 */ /* 0x000fea0003800000 */
.L_x_271:
        /* <DEDUP_REMOVED lines=9> */
.L_x_274:
[----:B------:R-:W-:Y:S05]  /*7940*/  BSYNC B1 ;  /* 0x0000000000017941 */ /* 0x000fea0003800000 */
.L_x_273:
        /* <DEDUP_REMOVED lines=9> */
.L_x_276:
[----:B------:R-:W-:Y:S05]  /*79e0*/  BSYNC B1 ;  /* 0x0000000000017941 */ /* 0x000fea0003800000 */
.L_x_275:
        /* <DEDUP_REMOVED lines=10> */
.L_x_278:
[----:B------:R-:W-:Y:S05]  /*7a90*/  BSYNC B1 ;  /* 0x0000000000017941 */ /* 0x000fea0003800000 */
.L_x_277:
        /* <DEDUP_REMOVED lines=10> */
.L_x_280:
[----:B------:R-:W-:Y:S05]  /*7b40*/  BSYNC B1 ;  /* 0x0000000000017941 */ /* 0x000fea0003800000 */
.L_x_279:
        /* <DEDUP_REMOVED lines=9> */
.L_x_282:
[----:B------:R-:W-:Y:S05]  /*7be0*/  BSYNC B1 ;  /* 0x0000000000017941 */ /* 0x000fea0003800000 */
.L_x_281:
[----:B-----5:R-:W-:Y:S01]  /*7bf0*/  HADD2.F32 R3, -RZ, R18.H0_H0 ;  /* 0x20000012ff037230 */ /* 0x020fe20000004100 */
[----:B------:R-:W-:Y:S01]  /*7c00*/  ISETP.GT.AND P0, PT, R2, 0x8, P0 ;  /* 0x000000080200780c */ /* 0x000fe20000704270 */
[----:B0-----:R-:W-:Y:S01]  /*7c10*/  @P1 IMAD.MOV.U32 R4, RZ, RZ, R10 ;  /* 0x000000ffff041224 */ /* 0x001fe200078e000a */
[----:B------:R-:W-:Y:S01]  /*7c20*/  BSSY B1, `(.L_x_283) ;  /* 0x0000008000017945 */ /* 0x000fe20003800000 */
[----:B------:R-:W-:Y:S02]  /*7c30*/  @P1 IMAD.MOV.U32 R5, RZ, RZ, R11 ;  /* 0x000000ffff051224 */ /* 0x000fe400078e000b */
[----:B------:R-:W-:-:S04]  /*7c40*/  FMUL R3, R3, R22 ;  /* 0x0000001603037220 */ /* 0x000fc80000400000 */
[----:B------:R-:W-:-:S05]  /*7c50*/  FFMA R3, R150, R23, R3 ;  /* 0x0000001796037223 */ /* 0x000fca0000000003 */
[----:B------:R-:W-:-:S05]  /*7c60*/  F2FP.F16.F32.PACK_AB R3, RZ, R3 ;  /* 0x00000003ff03723e */ /* 0x000fca00000000ff */
[----:B------:R0:W-:Y:S01]  /*7c70*/  @P1 STG.E.U16 desc[UR50][R4.64+0x1f0], R3 ;  /* 0x0001f00304001986 */ /* 0x0001e2000c101532 */
[----:B------:R-:W-:Y:S05]  /*7c80*/  @!P0 BRA `(.L_x_284) ;  /* 0x0000000000048947 */ /* 0x000fea0003800000 */
[----:B------:R0:W5:Y:S02]  /*7c90*/  LDG.E.LTC128B.U16 R18, desc[UR50][R8.64+0x1f2] ;  /* 0x0001f23208127981 */ /* 0x000164000c1e1520 */
.L_x_284:
[----:B------:R-:W-:Y:S05]  /*7ca0*/  BSYNC B1 ;  /* 0x0000000000017941 */ /* 0x000fea0003800000 */
.L_x_283:
[----:B------:R-:W-:Y:S05]  /*7cb0*/  @!P0 BRA `(.L_x_285) ;  /* 0x0000002400508947 */ /* 0x000fea0003800000 */
[----:B0----5:R-:W-:-:S05]  /*7cc0*/  HADD2.F32 R3, -RZ, R18.H0_H0 ;  /* 0x20000012ff037230 */ /* 0x021fca0000004100 */
[----:B------:R-:W-:-:S04]  /*7cd0*/  FMUL R0, R3, R22 ;  /* 0x0000001603007220 */ /* 0x000fc80000400000 */
[----:B------:R-:W-:-:S05]  /*7ce0*/  FFMA R0, R151, R23, R0 ;  /* 0x0000001797007223 */ /* 0x000fca0000000000 */
[----:B------:R-:W-:-:S05]  /*7cf0*/  F2FP.F16.F32.PACK_AB R0, RZ, R0 ;  /* 0x00000000ff00723e */ /* 0x000fca00000000ff */
[----:B------:R0:W-:Y:S01]  /*7d00*/  STG.E.U16 desc[UR50][R10.64+0x1f2], R0 ;  /* 0x0001f2000a007986 */ /* 0x0001e2000c101532 */
[----:B------:R-:W-:Y:S05]  /*7d10*/  BRA `(.L_x_285) ;  /* 0x0000002400387947 */ /* 0x000fea0003800000 */
.L_x_32:
[----:B------:R-:W-:Y:S01]  /*7d20*/  ISETP.GT.AND P0, PT, R0, 0x1, PT ;  /* 0x000000010000780c */ /* 0x000fe20003f04270 */
[----:B------:R-:W-:Y:S01]  /*7d30*/  ULDC.64 UR4, c[0x0][0x5c0] ;  /* 0x0001700000047ab9 */ /* 0x000fe20000000a00 */
[-C--:B------:R-:W-:Y:S01]  /*7d40*/  FMUL R24, R24, R23.reuse ;  /* 0x0000001718187220 */ /* 0x080fe20000400000 */
[-C--:B------:R-:W-:Y:S01]  /*7d50*/  FMUL R25, R25, R23.reuse ;  /* 0x0000001719197220 */ /* 0x080fe20000400000 */
[----:B------:R-:W-:Y:S01]  /*7d60*/  ISETP.GT.AND P3, PT, R2, RZ, P0 ;  /* 0x000000ff0200720c */ /* 0x000fe20000764270 */
[-C--:B------:R-:W-:Y:S01]  /*7d70*/  FMUL R26, R26, R23.reuse ;  /* 0x000000171a1a7220 */ /* 0x080fe20000400000 */
[----:B------:R-:W-:Y:S01]  /*7d80*/  LEA R4, P4, R168, UR4, 0x1 ;  /* 0x00000004a8047c11 */ /* 0x000fe2000f8808ff */
[-C--:B------:R-:W-:Y:S01]  /*7d90*/  FMUL R27, R27, R23.reuse ;  /* 0x000000171b1b7220 */ /* 0x080fe20000400000 */
[----:B------:R-:W-:Y:S01]  /*7da0*/  F2FP.F16.F32.PACK_AB R24, RZ, R24 ;  /* 0x00000018ff18723e */ /* 0x000fe200000000ff */
[-C--:B------:R-:W-:Y:S01]  /*7db0*/  FMUL R28, R28, R23.reuse ;  /* 0x000000171c1c7220 */ /* 0x080fe20000400000 */
[----:B------:R-:W-:Y:S01]  /*7dc0*/  LEA.HI.X R5, R168, UR5, R173, 0x1, P4 ;  /* 0x00000005a8057c11 */ /* 0x000fe2000a0f0cad */
[----:B------:R-:W-:Y:S01]  /*7dd0*/  FMUL R29, R29, R23 ;  /* 0x000000171d1d7220 */ /* 0x000fe20000400000 */
[----:B------:R-:W-:Y:S01]  /*7de0*/  F2FP.F16.F32.PACK_AB R25, RZ, R25 ;  /* 0x00000019ff19723e */ /* 0x000fe200000000ff */
[-C--:B------:R-:W-:Y:S01]  /*7df0*/  FMUL R30, R30, R23.reuse ;  /* 0x000000171e1e7220 */ /* 0x080fe20000400000 */
[C---:B------:R-:W-:Y:S01]  /*7e00*/  SHF.L.U64.HI R11, R10.reuse, 0x4, R11 ;  /* 0x000000040a0b7819 */ /* 0x040fe2000001020b */
[----:B------:R-:W-:Y:S01]  /*7e10*/  @P1 STG.E.U16 desc[UR50][R4.64], R24 ;  /* 0x0000001804001986 */ /* 0x000fe2000c101532 */
[----:B------:R-:W-:Y:S01]  /*7e20*/  LEA R6, P4, R10, R4, 0x4 ;  /* 0x000000040a067211 */ /* 0x000fe200078820ff */
[-C--:B------:R-:W-:Y:S01]  /*7e30*/  FMUL R31, R31, R23.reuse ;  /* 0x000000171f1f7220 */ /* 0x080fe20000400000 */
[----:B------:R-:W-:Y:S01]  /*7e40*/  ISETP.GT.AND P2, PT, R2, 0x8, P2 ;  /* 0x000000080200780c */ /* 0x000fe20001744270 */
[----:B------:R-:W-:Y:S01]  /*7e50*/  @P3 STG.E.U16 desc[UR50][R4.64+0x2], R25 ;  /* 0x0000021904003986 */ /* 0x000fe2000c101532 */
[----:B------:R-:W-:Y:S01]  /*7e60*/  ISETP.GT.AND P1, PT, R0, 0x8, PT ;  /* 0x000000080000780c */ /* 0x000fe20003f24270 */
[----:B------:R-:W-:Y:S01]  /*7e70*/  IMAD.X R7, R11, 0x1, R5, P4 ;  /* 0x000000010b077824 */ /* 0x000fe200020e0605 */
[----:B------:R-:W-:Y:S01]  /*7e80*/  ISETP.GT.AND P3, PT, R2, 0x8, P0 ;  /* 0x000000080200780c */ /* 0x000fe20000764270 */
[-C--:B------:R-:W-:Y:S01]  /*7e90*/  FMUL R32, R32, R23.reuse ;  /* 0x0000001720207220 */ /* 0x080fe20000400000 */
[----:B------:R-:W-:Y:S01]  /*7ea0*/  ISETP.GT.AND P0, PT, R0, 0x9, PT ;  /* 0x000000090000780c */ /* 0x000fe20003f04270 */
[-C--:B------:R-:W-:Y:S01]  /*7eb0*/  FMUL R33, R33, R23.reuse ;  /* 0x0000001721217220 */ /* 0x080fe20000400000 */
[----:B------:R-:W-:Y:S01]  /*7ec0*/  ISETP.GT.AND P5, PT, R2, RZ, P1 ;  /* 0x000000ff0200720c */ /* 0x000fe20000fa4270 */
[-C--:B------:R-:W-:Y:S01]  /*7ed0*/  FMUL R34, R34, R23.reuse ;  /* 0x0000001722227220 */ /* 0x080fe20000400000 */
[----:B------:R-:W-:Y:S01]  /*7ee0*/  ISETP.GT.AND P4, PT, R2, RZ, P0 ;  /* 0x000000ff0200720c */ /* 0x000fe20000784270 */
[-C--:B------:R-:W-:Y:S01]  /*7ef0*/  FMUL R35, R35, R23.reuse ;  /* 0x0000001723237220 */ /* 0x080fe20000400000 */
[----:B------:R-:W-:Y:S01]  /*7f00*/  F2FP.F16.F32.PACK_AB R26, RZ, R26 ;  /* 0x0000001aff1a723e */ /* 0x000fe200000000ff */
[----:B------:R-:W-:Y:S01]  /*7f10*/  FMUL R36, R36, R23 ;  /* 0x0000001724247220 */ /* 0x000fe20000400000 */
[----:B------:R-:W-:Y:S01]  /*7f20*/  F2FP.F16.F32.PACK_AB R27, RZ, R27 ;  /* 0x0000001bff1b723e */ /* 0x000fe200000000ff */
[----:B------:R-:W-:Y:S01]  /*7f30*/  FMUL R37, R37, R23 ;  /* 0x0000001725257220 */ /* 0x000fe20000400000 */
[----:B------:R-:W-:Y:S01]  /*7f40*/  F2FP.F16.F32.PACK_AB R28, RZ, R28 ;  /* 0x0000001cff1c723e */ /* 0x000fe200000000ff */
[----:B------:R-:W-:Y:S01]  /*7f50*/  @P2 STG.E.U16 desc[UR50][R6.64], R26 ;  /* 0x0000001a06002986 */ /* 0x000fe2000c101532 */
[----:B------:R-:W-:Y:S01]  /*7f60*/  F2FP.F16.F32.PACK_AB R29, RZ, R29 ;  /* 0x0000001dff1d723e */ /* 0x000fe200000000ff */
[-C--:B------:R-:W-:Y:S01]  /*7f70*/  FMUL R38, R38, R23.reuse ;  /* 0x0000001726267220 */ /* 0x080fe20000400000 */
[----:B------:R-:W-:Y:S01]  /*7f80*/  ISETP.GT.AND P1, PT, R2, 0x8, P1 ;  /* 0x000000080200780c */ /* 0x000fe20000f24270 */
[----:B------:R-:W-:Y:S01]  /*7f90*/  @P3 STG.E.U16 desc[UR50][R6.64+0x2], R27 ;  /* 0x0000021b06003986 */ /* 0x000fe2000c101532 */
[----:B------:R-:W-:Y:S01]  /*7fa0*/  ISETP.GT.AND P3, PT, R0, 0x10, PT ;  /* 0x000000100000780c */ /* 0x000fe20003f64270 */
[-C--:B------:R-:W-:Y:S01]  /*7fb0*/  FMUL R39, R39, R23.reuse ;  /* 0x0000001727277220 */ /* 0x080fe20000400000 */
[----:B------:R-:W-:Y:S01]  /*7fc0*/  ISETP.GT.AND P2, PT, R2, 0x8, P0 ;  /* 0x000000080200780c */ /* 0x000fe20000744270 */
[----:B------:R-:W-:Y:S01]  /*7fd0*/  @P5 STG.E.U16 desc[UR50][R4.64+0x10], R28 ;  /* 0x0000101c04005986 */ /* 0x000fe2000c101532 */
[----:B------:R-:W-:Y:S01]  /*7fe0*/  ISETP.GT.AND P0, PT, R0, 0x11, PT ;  /* 0x000000110000780c */ /* 0x000fe20003f04270 */
[-C--:B------:R-:W-:Y:S01]  /*7ff0*/  FMUL R40, R40, R23.reuse ;  /* 0x0000001728287220 */ /* 0x080fe20000400000 */
[----:B------:R-:W-:Y:S01]  /*8000*/  F2FP.F16.F32.PACK_AB R30, RZ, R30 ;  /* 0x0000001eff1e723e */ /* 0x000fe200000000ff */
[----:B------:R-:W-:Y:S01]  /*8010*/  @P4 STG.E.U16 desc[UR50][R4.64+0x12], R29 ;  /* 0x0000121d04004986 */ /* 0x000fe2000c101532 */
[C---:B------:R-:W-:Y:S01]  /*8020*/  ISETP.GT.AND P4, PT, R2.reuse, RZ, P3 ;  /* 0x000000ff0200720c */ /* 0x040fe20001f84270 */
[----:B------:R-:W-:Y:S01]  /*8030*/  FMUL R41, R41, R23 ;  /* 0x0000001729297220 */ /* 0x000fe20000400000 */
[----:B------:R-:W-:Y:S01]  /*8040*/  ISETP.GT.AND P5, PT, R2, RZ, P0 ;  /* 0x000000ff0200720c */ /* 0x000fe200007a4270 */
[----:B------:R-:W-:Y:S01]  /*8050*/  @P1 STG.E.U16 desc[UR50][R6.64+0x10], R30 ;  /* 0x0000101e06001986 */ /* 0x000fe2000c101532 */
[----:B------:R-:W-:Y:S01]  /*8060*/  F2FP.F16.F32.PACK_AB R31, RZ, R31 ;  /* 0x0000001fff1f723e */ /* 0x000fe200000000ff */
[-C--:B------:R-:W-:Y:S01]  /*8070*/  FMUL R42, R42, R23.reuse ;  /* 0x000000172a2a7220 */ /* 0x080fe20000400000 */
[----:B------:R-:W-:Y:S01]  /*8080*/  F2FP.F16.F32.PACK_AB R32, RZ, R32 ;  /* 0x00000020ff20723e */ /* 0x000fe200000000ff */
[----:B------:R-:W-:Y:S01]  /*8090*/  FMUL R43, R43, R23 ;  /* 0x000000172b2b7220 */ /* 0x000fe20000400000 */
[----:B------:R-:W-:Y:S01]  /*80a0*/  ISETP.GT.AND P1, PT, R2, 0x8, P3 ;  /* 0x000000080200780c */ /* 0x000fe20001f24270 */
[----:B------:R-:W-:Y:S01]  /*80b0*/  @P2 STG.E.U16 desc[UR50][R6.64+0x12], R31 ;  /* 0x0000121f06002986 */ /* 0x000fe2000c101532 */
[----:B------:R-:W-:Y:S01]  /*80c0*/  F2FP.F16.F32.PACK_AB R33, RZ, R33 ;  /* 0x00000021ff21723e */ /* 0x000fe200000000ff */
[-C--:B------:R-:W-:Y:S01]  /*80d0*/  FMUL R44, R44, R23.reuse ;  /* 0x000000172c2c7220 */ /* 0x080fe20000400000 */
[----:B------:R-:W-:Y:S01]  /*80e0*/  ISETP.GT.AND P3, PT, R0, 0x18, PT ;  /* 0x000000180000780c */ /* 0x000fe20003f64270 */
[----:B------:R-:W-:Y:S01]  /*80f0*/  @P4 STG.E.U16 desc[UR50][R4.64+0x20], R32 ;  /* 0x0000202004004986 */ /* 0x000fe2000c101532 */
[----:B------:R-:W-:Y:S01]  /*8100*/  ISETP.GT.AND P2, PT, R2, 0x8, P0 ;  /* 0x000000080200780c */ /* 0x000fe20000744270 */
[-C--:B------:R-:W-:Y:S01]  /*8110*/  FMUL R45, R45, R23.reuse ;  /* 0x000000172d2d7220 */ /* 0x080fe20000400000 */
[----:B------:R-:W-:Y:S01]  /*8120*/  ISETP.GT.AND P0, PT, R0, 0x19, PT ;  /* 0x000000190000780c */ /* 0x000fe20003f04270 */
[----:B------:R-:W-:Y:S01]  /*8130*/  @P5 STG.E.U16 desc[UR50][R4.64+0x22], R33 ;  /* 0x0000222104005986 */ /* 0x000fe2000c101532 */
[----:B------:R-:W-:Y:S01]  /*8140*/  ISETP.GT.AND P4, PT, R2, RZ, P3 ;  /* 0x000000ff0200720c */ /* 0x000fe20001f84270 */
[-C--:B------:R-:W-:Y:S01]  /*8150*/  FMUL R46, R46, R23.reuse ;  /* 0x000000172e2e7220 */ /* 0x080fe20000400000 */
[----:B------:R-:W-:Y:S01]  /*8160*/  ISETP.GT.AND P5, PT, R2, RZ, P0 ;  /* 0x000000ff0200720c */ /* 0x000fe200007a4270 */
[-C--:B------:R-:W-:Y:S01]  /*8170*/  FMUL R47, R47, R23.reuse ;  /* 0x000000172f2f7220 */ /* 0x080fe20000400000 */
[----:B------:R-:W-:Y:S01]  /*8180*/  F2FP.F16.F32.PACK_AB R34, RZ, R34 ;  /* 0x00000022ff22723e */ /* 0x000fe200000000ff */
[----:B------:R-:W-:Y:S01]  /*8190*/  FMUL R48, R48, R23 ;  /* 0x0000001730307220 */ /* 0x000fe20000400000 */
[----:B------:R-:W-:Y:S01]  /*81a0*/  F2FP.F16.F32.PACK_AB R35, RZ, R35 ;  /* 0x00000023ff23723e */ /* 0x000fe200000000ff */
[-C--:B------:R-:W-:Y:S01]  /*81b0*/  FMUL R49, R49, R23.reuse ;  /* 0x0000001731317220 */ /* 0x080fe20000400000 */
[----:B------:R-:W-:Y:S01]  /*81c0*/  F2FP.F16.F32.PACK_AB R36, RZ, R36 ;  /* 0x00000024ff24723e */ /* 0x000fe200000000ff */
[----:B------:R-:W-:Y:S01]  /*81d0*/  @P1 STG.E.U16 desc[UR50][R6.64+0x20], R34 ;  /* 0x0000202206001986 */ /* 0x000fe2000c101532 */
[----:B------:R-:W-:Y:S01]  /*81e0*/  ISETP.GT.AND P1, PT, R2, 0x8, P3 ;  /* 0x000000080200780c */ /* 0x000fe20001f24270 */
[----:B------:R-:W-:Y:S01]  /*81f0*/  FMUL R50, R50, R23 ;  /* 0x0000001732327220 */ /* 0x000fe20000400000 */
[----:B------:R-:W-:Y:S01]  /*8200*/  F2FP.F16.F32.PACK_AB R37, RZ, R37 ;  /* 0x00000025ff25723e */ /* 0x000fe200000000ff */
[----:B------:R-:W-:Y:S01]  /*8210*/  @P2 STG.E.U16 desc[UR50][R6.64+0x22], R35 ;  /* 0x0000222306002986 */ /* 0x000fe2000c101532 */
[----:B------:R-:W-:Y:S01]  /*8220*/  ISETP.GT.AND P3, PT, R0, 0x20, PT ;  /* 0x000000200000780c */ /* 0x000fe20003f64270 */
[-C--:B------:R-:W-:Y:S01]  /*8230*/  FMUL R51, R51, R23.reuse ;  /* 0x0000001733337220 */ /* 0x080fe20000400000 */
[----:B------:R-:W-:Y:S01]  /*8240*/  ISETP.GT.AND P2, PT, R2, 0x8, P0 ;  /* 0x000000080200780c */ /* 0x000fe20000744270 */
[----:B------:R-:W-:Y:S01]  /*8250*/  @P4 STG.E.U16 desc[UR50][R4.64+0x30], R36 ;  /* 0x0000302404004986 */ /* 0x000fe2000c101532 */
[----:B------:R-:W-:Y:S01]  /*8260*/  ISETP.GT.AND P0, PT, R0, 0x21, PT ;  /* 0x000000210000780c */ /* 0x000fe20003f04270 */
[-C--:B------:R-:W-:Y:S01]  /*8270*/  FMUL R52, R52, R23.reuse ;  /* 0x0000001734347220 */ /* 0x080fe20000400000 */
[C---:B------:R-:W-:Y:S01]  /*8280*/  ISETP.GT.AND P4, PT, R2.reuse, RZ, P3 ;  /* 0x000000ff0200720c */ /* 0x040fe20001f84270 */
[----:B------:R-:W-:Y:S01]  /*8290*/  @P5 STG.E.U16 desc[UR50][R4.64+0x32], R37 ;  /* 0x0000322504005986 */ /* 0x000fe2000c101532 */
        /* <DEDUP_REMOVED lines=328> */
[----:B------:R-:W-:-:S02]  /*9720*/  ISETP.GT.AND P1, PT, R2, 0x8, P3 ;  /* 0x000000080200780c */ /* 0x000fc40001f24270 */
[----:B------:R-:W-:Y:S01]  /*9730*/  F2FP.F16.F32.PACK_AB R105, RZ, R105 ;  /* 0x00000069ff69723e */ /* 0x000fe200000000ff */
[----:B------:R-:W-:Y:S01]  /*9740*/  @P2 STG.E.U16 desc[UR50][R6.64+0x132], R103 ;  /* 0x0001326706002986 */ /* 0x000fe2000c101532 */
[----:B------:R-:W-:Y:S02]  /*9750*/  ISETP.GT.AND P3, PT, R0, 0xa8, PT ;  /* 0x000000a80000780c */ /* 0x000fe40003f64270 */
[----:B------:R-:W-:Y:S01]  /*9760*/  ISETP.GT.AND P2, PT, R2, 0x8, P0 ;  /* 0x000000080200780c */ /* 0x000fe20000744270 */
[----:B------:R-:W-:Y:S01]  /*9770*/  @P4 STG.E.U16 desc[UR50][R4.64+0x140], R104 ;  /* 0x0001406804004986 */ /* 0x000fe2000c101532 */
[----:B------:R-:W-:Y:S02]  /*9780*/  ISETP.GT.AND P0, PT, R0, 0xa9, PT ;  /* 0x000000a90000780c */ /* 0x000fe40003f04270 */
[C---:B------:R-:W-:Y:S01]  /*9790*/  ISETP.GT.AND P4, PT, R2.reuse, RZ, P3 ;  /* 0x000000ff0200720c */ /* 0x040fe20001f84270 */
[----:B------:R-:W-:Y:S01]  /*97a0*/  @P5 STG.E.U16 desc[UR50][R4.64+0x142], R105 ;  /* 0x0001426904005986 */ /* 0x000fe2000c101532 */
[----:B------:R-:W-:-:S02]  /*97b0*/  ISETP.GT.AND P5, PT, R2, RZ, P0 ;  /* 0x000000ff0200720c */ /* 0x000fc400007a4270 */
[----:B------:R-:W-:Y:S02]  /*97c0*/  F2FP.F16.F32.PACK_AB R106, RZ, R106 ;  /* 0x0000006aff6a723e */ /* 0x000fe400000000ff */
[----:B------:R-:W-:Y:S02]  /*97d0*/  F2FP.F16.F32.PACK_AB R107, RZ, R107 ;  /* 0x0000006bff6b723e */ /* 0x000fe400000000ff */
[----:B------:R-:W-:Y:S01]  /*97e0*/  F2FP.F16.F32.PACK_AB R108, RZ, R108 ;  /* 0x0000006cff6c723e */ /* 0x000fe200000000ff */
[----:B------:R-:W-:Y:S01]  /*97f0*/  @P1 STG.E.U16 desc[UR50][R6.64+0x140], R106 ;  /* 0x0001406a06001986 */ /* 0x000fe2000c101532 */
[----:B------:R-:W-:Y:S02]  /*9800*/  ISETP.GT.AND P1, PT, R2, 0x8, P3 ;  /* 0x000000080200780c */ /* 0x000fe40001f24270 */
[----:B------:R-:W-:Y:S01]  /*9810*/  F2FP.F16.F32.PACK_AB R109, RZ, R109 ;  /* 0x0000006dff6d723e */ /* 0x000fe200000000ff */
[----:B------:R-:W-:Y:S01]  /*9820*/  @P2 STG.E.U16 desc[UR50][R6.64+0x142], R107 ;  /* 0x0001426b06002986 */ /* 0x000fe2000c101532 */
[----:B------:R-:W-:-:S02]  /*9830*/  ISETP.GT.AND P3, PT, R0, 0xb0, PT ;  /* 0x000000b00000780c */ /* 0x000fc40003f64270 */
[----:B------:R-:W-:Y:S01]  /*9840*/  ISETP.GT.AND P2, PT, R2, 0x8, P0 ;  /* 0x000000080200780c */ /* 0x000fe20000744270 */
[----:B------:R-:W-:Y:S01]  /*9850*/  @P4 STG.E.U16 desc[UR50][R4.64+0x150], R108 ;  /* 0x0001506c04004986 */ /* 0x000fe2000c101532 */
[----:B------:R-:W-:Y:S02]  /*9860*/  ISETP.GT.AND P0, PT, R0, 0xb1, PT ;  /* 0x000000b10000780c */ /* 0x000fe40003f04270 */
[C---:B------:R-:W-:Y:S01]  /*9870*/  ISETP.GT.AND P4, PT, R2.reuse, RZ, P3 ;  /* 0x000000ff0200720c */ /* 0x040fe20001f84270 */
[----:B------:R-:W-:Y:S01]  /*9880*/  @P5 STG.E.U16 desc[UR50][R4.64+0x152], R109 ;  /* 0x0001526d04005986 */ /* 0x000fe2000c101532 */
[----:B------:R-:W-:Y:S02]  /*9890*/  ISETP.GT.AND P5, PT, R2, RZ, P0 ;  /* 0x000000ff0200720c */ /* 0x000fe400007a4270 */
[----:B------:R-:W-:Y:S02]  /*98a0*/  F2FP.F16.F32.PACK_AB R110, RZ, R110 ;  /* 0x0000006eff6e723e */ /* 0x000fe400000000ff */
[----:B------:R-:W-:-:S02]  /*98b0*/  F2FP.F16.F32.PACK_AB R111, RZ, R111 ;  /* 0x0000006fff6f723e */ /* 0x000fc400000000ff */
[----:B------:R-:W-:Y:S01]  /*98c0*/  F2FP.F16.F32.PACK_AB R112, RZ, R112 ;  /* 0x00000070ff70723e */ /* 0x000fe200000000ff */
[----:B------:R-:W-:Y:S01]  /*98d0*/  @P1 STG.E.U16 desc[UR50][R6.64+0x150], R110 ;  /* 0x0001506e06001986 */ /* 0x000fe2000c101532 */
[----:B------:R-:W-:Y:S02]  /*98e0*/  ISETP.GT.AND P1, PT, R2, 0x8, P3 ;  /* 0x000000080200780c */ /* 0x000fe40001f24270 */
[----:B------:R-:W-:Y:S01]  /*98f0*/  F2FP.F16.F32.PACK_AB R113, RZ, R113 ;  /* 0x00000071ff71723e */ /* 0x000fe200000000ff */
[----:B------:R-:W-:Y:S01]  /*9900*/  @P2 STG.E.U16 desc[UR50][R6.64+0x152], R111 ;  /* 0x0001526f06002986 */ /* 0x000fe2000c101532 */
[----:B------:R-:W-:Y:S02]  /*9910*/  ISETP.GT.AND P3, PT, R0, 0xb8, PT ;  /* 0x000000b80000780c */ /* 0x000fe40003f64270 */
[----:B------:R-:W-:Y:S01]  /*9920*/  ISETP.GT.AND P2, PT, R2, 0x8, P0 ;  /* 0x000000080200780c */ /* 0x000fe20000744270 */
[----:B------:R-:W-:Y:S01]  /*9930*/  @P4 STG.E.U16 desc[UR50][R4.64+0x160], R112 ;  /* 0x0001607004004986 */ /* 0x000fe2000c101532 */
[----:B------:R-:W-:-:S02]  /*9940*/  ISETP.GT.AND P0, PT, R0, 0xb9, PT ;  /* 0x000000b90000780c */ /* 0x000fc40003f04270 */
[C---:B------:R-:W-:Y:S01]  /*9950*/  ISETP.GT.AND P4, PT, R2.reuse, RZ, P3 ;  /* 0x000000ff0200720c */ /* 0x040fe20001f84270 */
[----:B------:R-:W-:Y:S01]  /*9960*/  @P5 STG.E.U16 desc[UR50][R4.64+0x162], R113 ;  /* 0x0001627104005986 */ /* 0x000fe2000c101532 */
[C---:B------:R-:W-:Y:S02]  /*9970*/  ISETP.GT.AND P5, PT, R2.reuse, RZ, P0 ;  /* 0x000000ff0200720c */ /* 0x040fe400007a4270 */
[----:B------:R-:W-:Y:S02]  /*9980*/  F2FP.F16.F32.PACK_AB R114, RZ, R114 ;  /* 0x00000072ff72723e */ /* 0x000fe400000000ff */
[----:B------:R-:W-:Y:S02]  /*9990*/  F2FP.F16.F32.PACK_AB R115, RZ, R115 ;  /* 0x00000073ff73723e */ /* 0x000fe400000000ff */
        /* <DEDUP_REMOVED lines=58> */
[C---:B------:R-:W-:Y:S02]  /*9d40*/  ISETP.GT.AND P1, PT, R2.reuse, 0x8, P2 ;  /* 0x000000080200780c */ /* 0x040fe40001724270 */
[----:B------:R-:W-:Y:S01]  /*9d50*/  F2FP.F16.F32.PACK_AB R133, RZ, R133 ;  /* 0x00000085ff85723e */ /* 0x000fe200000000ff */
[----:B------:R-:W-:Y:S01]  /*9d60*/  @P0 STG.E.U16 desc[UR50][R6.64+0x1a2], R131 ;  /* 0x0001a28306000986 */ /* 0x000fe2000c101532 */
[----:B------:R-:W-:-:S02]  /*9d70*/  ISETP.GT.AND P2, PT, R2, 0x8, P3 ;  /* 0x000000080200780c */ /* 0x000fc40001f44270 */
[C---:B------:R-:W-:Y:S01]  /*9d80*/  ISETP.GT.AND P3, PT, R0.reuse, 0xe0, PT ;  /* 0x000000e00000780c */ /* 0x040fe20003f64270 */
        /* <DEDUP_REMOVED lines=9> */
[----:B------:R-:W-:Y:S02]  /*9e20*/  F2FP.F16.F32.PACK_AB R137, RZ, R137 ;  /* 0x00000089ff89723e */ /* 0x000fe400000000ff */
[C---:B------:R-:W-:Y:S01]  /*9e30*/  ISETP.GT.AND P1, PT, R2.reuse, 0x8, P3 ;  /* 0x000000080200780c */ /* 0x040fe20001f24270 */
[----:B------:R-:W-:Y:S01]  /*9e40*/  @P2 STG.E.U16 desc[UR50][R6.64+0x1b2], R135 ;  /* 0x0001b28706002986 */ /* 0x000fe2000c101532 */
[----:B------:R-:W-:Y:S02]  /*9e50*/  ISETP.GT.AND P0, PT, R2, 0x8, P0 ;  /* 0x000000080200780c */ /* 0x000fe40000704270 */
[----:B------:R-:W-:Y:S01]  /*9e60*/  F2FP.F16.F32.PACK_AB R138, RZ, R138 ;  /* 0x0000008aff8a723e */ /* 0x000fe200000000ff */
[----:B------:R-:W-:Y:S01]  /*9e70*/  @P4 STG.E.U16 desc[UR50][R4.64+0x1c0], R136 ;  /* 0x0001c08804004986 */ /* 0x000fe2000c101532 */
[----:B------:R-:W-:-:S02]  /*9e80*/  ISETP.GT.AND P4, PT, R0, 0xe8, PT ;  /* 0x000000e80000780c */ /* 0x000fc40003f84270 */
[----:B------:R-:W-:Y:S01]  /*9e90*/  F2FP.F16.F32.PACK_AB R139, RZ, R139 ;  /* 0x0000008bff8b723e */ /* 0x000fe200000000ff */
[----:B------:R-:W-:Y:S01]  /*9ea0*/  @P5 STG.E.U16 desc[UR50][R4.64+0x1c2], R137 ;  /* 0x0001c28904005986 */ /* 0x000fe2000c101532 */
[----:B------:R-:W-:Y:S02]  /*9eb0*/  ISETP.GT.AND P5, PT, R0, 0xe9, PT ;  /* 0x000000e90000780c */ /* 0x000fe40003fa4270 */
[C---:B------:R-:W-:Y:S01]  /*9ec0*/  ISETP.GT.AND P2, PT, R2.reuse, RZ, P4 ;  /* 0x000000ff0200720c */ /* 0x040fe20002744270 */
[----:B------:R-:W-:Y:S01]  /*9ed0*/  @P1 STG.E.U16 desc[UR50][R6.64+0x1c0], R138 ;  /* 0x0001c08a06001986 */ /* 0x000fe2000c101532 */
[C---:B------:R-:W-:Y:S02]  /*9ee0*/  ISETP.GT.AND P6, PT, R2.reuse, RZ, P5 ;  /* 0x000000ff0200720c */ /* 0x040fe40002fc4270 */
[----:B------:R-:W-:Y:S01]  /*9ef0*/  ISETP.GT.AND P4, PT, R2, 0x8, P4 ;  /* 0x000000080200780c */ /* 0x000fe20002784270 */
[----:B------:R-:W-:Y:S01]  /*9f00*/  @P0 STG.E.U16 desc[UR50][R6.64+0x1c2], R139 ;  /* 0x0001c28b06000986 */ /* 0x000fe2000c101532 */
[----:B------:R-:W-:-:S02]  /*9f10*/  F2FP.F16.F32.PACK_AB R140, RZ, R140 ;  /* 0x0000008cff8c723e */ /* 0x000fc400000000ff */
[----:B------:R-:W-:Y:S02]  /*9f20*/  F2FP.F16.F32.PACK_AB R141, RZ, R141 ;  /* 0x0000008dff8d723e */ /* 0x000fe400000000ff */
[C---:B------:R-:W-:Y:S02]  /*9f30*/  ISETP.GT.AND P3, PT, R0.reuse, 0xf0, PT ;  /* 0x000000f00000780c */ /* 0x040fe40003f64270 */
[----:B------:R-:W-:Y:S01]  /*9f40*/  F2FP.F16.F32.PACK_AB R142, RZ, R142 ;  /* 0x0000008eff8e723e */ /* 0x000fe200000000ff */
[----:B------:R-:W-:Y:S01]  /*9f50*/  @P2 STG.E.U16 desc[UR50][R4.64+0x1d0], R140 ;  /* 0x0001d08c04002986 */ /* 0x000fe2000c101532 */
[----:B------:R-:W-:Y:S02]  /*9f60*/  ISETP.GT.AND P2, PT, R0, 0xf1, PT ;  /* 0x000000f10000780c */ /* 0x000fe40003f44270 */
[----:B------:R-:W-:Y:S01]  /*9f70*/  F2FP.F16.F32.PACK_AB R143, RZ, R143 ;  /* 0x0000008fff8f723e */ /* 0x000fe200000000ff */
[----:B------:R-:W-:Y:S01]  /*9f80*/  @P6 STG.E.U16 desc[UR50][R4.64+0x1d2], R141 ;  /* 0x0001d28d04006986 */ /* 0x000fe2000c101532 */
[----:B------:R-:W-:-:S02]  /*9f90*/  ISETP.GT.AND P6, PT, R2, 0x8, P5 ;  /* 0x000000080200780c */ /* 0x000fc40002fc4270 */
[C---:B------:R-:W-:Y:S01]  /*9fa0*/  ISETP.GT.AND P5, PT, R2.reuse, RZ, P3 ;  /* 0x000000ff0200720c */ /* 0x040fe20001fa4270 */
[----:B------:R-:W-:Y:S01]  /*9fb0*/  @P4 STG.E.U16 desc[UR50][R6.64+0x1d0], R142 ;  /* 0x0001d08e06004986 */ /* 0x000fe2000c101532 */
[C---:B------:R-:W-:Y:S02]  /*9fc0*/  ISETP.GT.AND P4, PT, R2.reuse, RZ, P2 ;  /* 0x000000ff0200720c */ /* 0x040fe40001784270 */
[----:B------:R-:W-:Y:S02]  /*9fd0*/  F2FP.F16.F32.PACK_AB R144, RZ, R144 ;  /* 0x00000090ff90723e */ /* 0x000fe400000000ff */
[----:B------:R-:W-:Y:S02]  /*9fe0*/  ISETP.GT.AND P3, PT, R2, 0x8, P3 ;  /* 0x000000080200780c */ /* 0x000fe40001f64270 */
[C---:B------:R-:W-:Y:S02]  /*9ff0*/  ISETP.GT.AND P0, PT, R0.reuse, 0xf9, PT ;  /* 0x000000f90000780c */ /* 0x040fe40003f04270 */
[----:B------:R-:W-:Y:S01]  /*a000*/  ISETP.GT.AND P1, PT, R0, 0xf8, PT ;  /* 0x000000f80000780c */ /* 0x000fe20003f24270 */
[----:B------:R-:W-:Y:S01]  /*a010*/  @P6 STG.E.U16 desc[UR50][R6.64+0x1d2], R143 ;  /* 0x0001d28f06006986 */ /* 0x000fe2000c101532 */
[----:B------:R-:W-:-:S02]  /*a020*/  ISETP.GT.AND P2, PT, R2, 0x8, P2 ;  /* 0x000000080200780c */ /* 0x000fc40001744270 */
[C---:B------:R-:W-:Y:S01]  /*a030*/  ISETP.GT.AND P6, PT, R2.reuse, RZ, P1 ;  /* 0x000000ff0200720c */ /* 0x040fe20000fc4270 */
[----:B------:R-:W-:Y:S01]  /*a040*/  @P5 STG.E.U16 desc[UR50][R4.64+0x1e0], R144 ;  /* 0x0001e09004005986 */ /* 0x000fe2000c101532 */
[C---:B------:R-:W-:Y:S01]  /*a050*/  ISETP.GT.AND P5, PT, R2.reuse, RZ, P0 ;  /* 0x000000ff0200720c */ /* 0x040fe200007a4270 */
[----:B------:R-:W-:Y:S01]  /*a060*/  @P4 IMAD.MOV.U32 R3, RZ, RZ, R5 ;  /* 0x000000ffff034224 */ /* 0x000fe200078e0005 */
[C---:B------:R-:W-:Y:S02]  /*a070*/  ISETP.GT.AND P1, PT, R2.reuse, 0x8, P1 ;  /* 0x000000080200780c */ /* 0x040fe40000f24270 */
[----:B------:R-:W-:Y:S01]  /*a080*/  ISETP.GT.AND P0, PT, R2, 0x8, P0 ;  /* 0x000000080200780c */ /* 0x000fe20000704270 */
[----:B------:R-:W-:Y:S01]  /*a090*/  @P4 IMAD.MOV.U32 R2, RZ, RZ, R4 ;  /* 0x000000ffff024224 */ /* 0x000fe200078e0004 */
[----:B------:R-:W-:Y:S02]  /*a0a0*/  F2FP.F16.F32.PACK_AB R145, RZ, R145 ;  /* 0x00000091ff91723e */ /* 0x000fe400000000ff */
[----:B------:R-:W-:-:S02]  /*a0b0*/  F2FP.F16.F32.PACK_AB R146, RZ, R146 ;  /* 0x00000092ff92723e */ /* 0x000fc400000000ff */
[----:B------:R-:W-:Y:S01]  /*a0c0*/  F2FP.F16.F32.PACK_AB R147, RZ, R147 ;  /* 0x00000093ff93723e */ /* 0x000fe200000000ff */
[----:B------:R0:W-:Y:S01]  /*a0d0*/  @P4 STG.E.U16 desc[UR50][R2.64+0x1e2], R145 ;  /* 0x0001e29102004986 */ /* 0x0001e2000c101532 */
[----:B------:R-:W-:Y:S02]  /*a0e0*/  F2FP.F16.F32.PACK_AB R148, RZ, R148 ;  /* 0x00000094ff94723e */ /* 0x000fe400000000ff */
[----:B------:R-:W-:Y:S02]  /*a0f0*/  F2FP.F16.F32.PACK_AB R149, RZ, R149 ;  /* 0x00000095ff95723e */ /* 0x000fe400000000ff */
[----:B------:R-:W-:Y:S02]  /*a100*/  F2FP.F16.F32.PACK_AB R150, RZ, R150 ;  /* 0x00000096ff96723e */ /* 0x000fe400000000ff */
[----:B------:R-:W-:Y:S01]  /*a110*/  F2FP.F16.F32.PACK_AB R151, RZ, R151 ;  /* 0x00000097ff97723e */ /* 0x000fe200000000ff */
[----:B0-----:R-:W-:Y:S02]  /*a120*/  @P3 IMAD.MOV.U32 R2, RZ, RZ, R6 ;  /* 0x000000ffff023224 */ /* 0x001fe400078e0006 */
[----:B------:R-:W-:-:S05]  /*a130*/  @P3 IMAD.MOV.U32 R3, RZ, RZ, R7 ;  /* 0x000000ffff033224 */ /* 0x000fca00078e0007 */
[----:B------:R0:W-:Y:S02]  /*a140*/  @P3 STG.E.U16 desc[UR50][R2.64+0x1e0], R146 ;  /* 0x0001e09202003986 */ /* 0x0001e4000c101532 */
[----:B0-----:R-:W-:Y:S02]  /*a150*/  @P2 IMAD.MOV.U32 R2, RZ, RZ, R6 ;  /* 0x000000ffff022224 */ /* 0x001fe400078e0006 */
[----:B------:R-:W-:-:S05]  /*a160*/  @P2 IMAD.MOV.U32 R3, RZ, RZ, R7 ;  /* 0x000000ffff032224 */ /* 0x000fca00078e0007 */
[----:B------:R0:W-:Y:S02]  /*a170*/  @P2 STG.E.U16 desc[UR50][R2.64+0x1e2], R147 ;  /* 0x0001e29302002986 */ /* 0x0001e4000c101532 */
[----:B0-----:R-:W-:Y:S02]  /*a180*/  @P6 IMAD.MOV.U32 R2, RZ, RZ, R4 ;  /* 0x000000ffff026224 */ /* 0x001fe400078e0004 */
[----:B------:R-:W-:-:S05]  /*a190*/  @P6 IMAD.MOV.U32 R3, RZ, RZ, R5 ;  /* 0x000000ffff036224 */ /* 0x000fca00078e0005 */
[----:B------:R0:W-:Y:S04]  /*a1a0*/  @P6 STG.E.U16 desc[UR50][R2.64+0x1f0], R148 ;  /* 0x0001f09402006986 */ /* 0x0001e8000c101532 */
[----:B------:R1:W-:Y:S01]  /*a1b0*/  @P5 STG.E.U16 desc[UR50][R4.64+0x1f2], R149 ;  /* 0x0001f29504005986 */ /* 0x0003e2000c101532 */
[----:B0-----:R-:W-:Y:S02]  /*a1c0*/  @P1 IMAD.MOV.U32 R2, RZ, RZ, R6 ;  /* 0x000000ffff021224 */ /* 0x001fe400078e0006 */
[----:B------:R-:W-:-:S05]  /*a1d0*/  @P1 IMAD.MOV.U32 R3, RZ, RZ, R7 ;  /* 0x000000ffff031224 */ /* 0x000fca00078e0007 */
[----:B------:R1:W-:Y:S04]  /*a1e0*/  @P1 STG.E.U16 desc[UR50][R2.64+0x1f0], R150 ;  /* 0x0001f09602001986 */ /* 0x0003e8000c101532 */
[----:B------:R1:W-:Y:S02]  /*a1f0*/  @P0 STG.E.U16 desc[UR50][R6.64+0x1f2], R151 ;  /* 0x0001f29706000986 */ /* 0x0003e4000c101532 */
.L_x_285:
[----:B------:R-:W-:Y:S05]  /*a200*/  BSYNC B0 ;  /* 0x0000000000007941 */ /* 0x000fea0003800000 */
.L_x_31:
[----:B-1----:R-:W-:Y:S01]  /*a210*/  IMAD.U32 R2, RZ, RZ, UR38 ;  /* 0x00000026ff027e24 */ /* 0x002fe2000f8e00ff */
[----:B------:R-:W-:Y:S01]  /*a220*/  ULDC.64 UR4, c[0x0][0x650] ;  /* 0x0001940000047ab9 */ /* 0x000fe20000000a00 */
[----:B0-----:R-:W-:Y:S01]  /*a230*/  IMAD.U32 R0, RZ, RZ, UR41 ;  /* 0x00000029ff007e24 */ /* 0x001fe2000f8e00ff */
[----:B------:R0:W-:Y:S01]  /*a240*/  SYNCS.ARRIVE.TRANS64.A1T0 RZ, [R158+UR47], RZ ;  /* 0x000000ff9eff79a7 */ /* 0x0001e2000810002f */
[----:B------:R-:W-:Y:S01]  /*a250*/  IMAD.U32 R3, RZ, RZ, UR39 ;  /* 0x00000027ff037e24 */ /* 0x000fe2000f8e00ff */
[C---:B------:R-:W-:Y:S01]  /*a260*/  LEA R16, P0, R2.reuse, R16, 0x1 ;  /* 0x0000001002107211 */ /* 0x040fe200078008ff */
[----:B-----5:R-:W-:Y:S02]  /*a270*/  IMAD.MOV.U32 R18, RZ, RZ, -0x1 ;  /* 0xffffffffff127424 */ /* 0x020fe400078e00ff */
[----:B------:R-:W-:Y:S01]  /*a280*/  IMAD.MOV.U32 R19, RZ, RZ, -0x1 ;  /* 0xffffffffff137424 */ /* 0x000fe200078e00ff */
[----:B------:R-:W-:Y:S01]  /*a290*/  LEA.HI.X R17, R2, R17, R0, 0x1, P0 ;  /* 0x0000001102117211 */ /* 0x000fe200000f0c00 */
[----:B------:R-:W-:Y:S01]  /*a2a0*/  IMAD.MOV.U32 R2, RZ, RZ, -0x1 ;  /* 0xffffffffff027424 */ /* 0x000fe200078e00ff */
[----:B------:R-:W-:-:S02]  /*a2b0*/  ISETP.GE.U32.AND P0, PT, R16, UR4, PT ;  /* 0x0000000410007c0c */ /* 0x000fc4000bf06070 */
[----:B------:R-:W-:Y:S02]  /*a2c0*/  PRMT R0, RZ, 0x7610, R0 ;  /* 0x00007610ff007816 */ /* 0x000fe40000000000 */
[----:B------:R-:W-:-:S13]  /*a2d0*/  ISETP.GE.U32.AND.EX P0, PT, R17, UR5, PT, P0 ;  /* 0x0000000511007c0c */ /* 0x000fda000bf06100 */
[----:B0-----:R-:W-:Y:S05]  /*a2e0*/  @P0 BRA `(.L_x_286) ;  /* 0x00000004008c0947 */ /* 0x001fea0003800000 */
[----:B------:R-:W0:Y:S01]  /*a2f0*/  S2UR UR7, SR_CTAID.X ;  /* 0x00000000000779c3 */ /* 0x000e220000002500 */
[----:B------:R-:W-:Y:S01]  /*a300*/  ULDC.64 UR4, c[0x0][0x628] ;  /* 0x00018a0000047ab9 */ /* 0x000fe20000000a00 */
[----:B------:R-:W-:Y:S01]  /*a310*/  ULDC UR6, c[0x0][0x150] ;  /* 0x0000540000067ab9 */ /* 0x000fe20000000800 */
[----:B------:R-:W-:Y:S01]  /*a320*/  ISETP.NE.U32.AND P0, PT, RZ, UR4, PT ;  /* 0x00000004ff007c0c */ /* 0x000fe2000bf05070 */
[----:B------:R-:W-:Y:S01]  /*a330*/  ULDC UR15, c[0x0][0x630] ;  /* 0x00018c00000f7ab9 */ /* 0x000fe20000000800 */
[C---:B------:R-:W-:Y:S01]  /*a340*/  R2UR UR16, R16.reuse ;  /* 0x00000000101072ca */ /* 0x040fe200000e0000 */
[----:B------:R-:W-:Y:S01]  /*a350*/  ULDC UR18, c[0x0][0x154] ;  /* 0x0000550000127ab9 */ /* 0x000fe20000000800 */
[----:B------:R-:W-:Y:S01]  /*a360*/  ISETP.NE.AND.EX P0, PT, RZ, UR5, PT, P0 ;  /* 0x00000005ff007c0c */ /* 0x000fe2000bf05300 */
[----:B------:R-:W1:Y:S01]  /*a370*/  S2UR UR19, SR_CTAID.Y ;  /* 0x00000000001379c3 */ /* 0x000e620000002600 */
[----:B------:R-:W-:Y:S02]  /*a380*/  R2UR UR17, R17 ;  /* 0x00000000111172ca */ /* 0x000fe400000e0000 */
[----:B------:R-:W-:-:S02]  /*a390*/  R2UR UR12, R16 ;  /* 0x00000000100c72ca */ /* 0x000fc400000e0000 */
[----:B------:R-:W-:Y:S02]  /*a3a0*/  R2UR UR13, R17 ;  /* 0x00000000110d72ca */ /* 0x000fe400000e0000 */
[----:B0-----:R-:W-:-:S05]  /*a3b0*/  I2FP.F32.U32 R0, UR7 ;  /* 0x0000000700007c45 */ /* 0x001fca0008201000 */
[----:B------:R-:W-:-:S04]  /*a3c0*/  FMUL R0, R0, UR6 ;  /* 0x0000000600007c20 */ /* 0x000fc80008400000 */
[----:B------:R0:W0:Y:S01]  /*a3d0*/  F2I.U32.TRUNC.NTZ R2, R0 ;  /* 0x0000000000027305 */ /* 0x000022000020f000 */
[----:B-1----:R-:W-:Y:S05]  /*a3e0*/  @!P0 BRA `(.L_x_287) ;  /* 0x0000000000308947 */ /* 0x002fea0003800000 */
        /* <DEDUP_REMOVED lines=12> */
.L_x_287:
[----:B------:R-:W-:Y:S01]  /*a4b0*/  USHF.R.U64 UR6, UR12, UR15, UR13 ;  /* 0x0000000f0c067299 */ /* 0x000fe2000800120d */
[----:B0-----:R-:W-:Y:S01]  /*a4c0*/  I2FP.F32.U32 R0, UR19 ;  /* 0x0000001300007c45 */ /* 0x001fe20008201000 */
[----:B------:R-:W-:Y:S01]  /*a4d0*/  USHF.R.U32.HI UR4, URZ, UR15, UR13 ;  /* 0x0000000f3f047299 */ /* 0x000fe2000801160d */
[----:B------:R-:W-:Y:S01]  /*a4e0*/  R2UR UR14, R2 ;  /* 0x00000000020e72ca */ /* 0x000fe200000e0000 */
[----:B------:R-:W-:Y:S02]  /*a4f0*/  UIADD3 UR9, UP0, URZ, -UR6, URZ ;  /* 0x800000063f097290 */ /* 0x000fe4000ff1e03f */
[----:B------:R-:W-:Y:S01]  /*a500*/  FMUL R0, R0, UR18 ;  /* 0x0000001200007c20 */ /* 0x000fe20008400000 */
[----:B------:R-:W-:Y:S01]  /*a510*/  ULDC.64 UR12, c[0x0][0x620] ;  /* 0x00018800000c7ab9 */ /* 0x000fe20000000a00 */
[----:B------:R-:W-:Y:S01]  /*a520*/  UIADD3.X UR4, URZ, ~UR4, URZ, UP0, !UPT ;  /* 0x800000043f047290 */ /* 0x000fe200087fe43f */
[----:B------:R-:W-:Y:S01]  /*a530*/  UMOV UR10, UR16 ;  /* 0x00000010000a7c82 */ /* 0x000fe20008000000 */
[----:B------:R-:W-:-:S02]  /*a540*/  UMOV UR11, UR17 ;  /* 0x00000011000b7c82 */ /* 0x000fc40008000000 */
[----:B------:R-:W0:Y:S01]  /*a550*/  F2I.U32.TRUNC.NTZ R0, R0 ;  /* 0x0000000000007305 */ /* 0x000e22000020f000 */
[----:B------:R-:W-:Y:S02]  /*a560*/  UIMAD UR4, UR4, UR12, URZ ;  /* 0x0000000c040472a4 */ /* 0x000fe4000f8e023f */
        /* <DEDUP_REMOVED lines=9> */
[----:B------:R-:W-:Y:S01]  /*a600*/  USHF.R.U64 UR12, UR10, UR13, UR11 ;  /* 0x0000000d0a0c7299 */ /* 0x000fe2000800120b */
[----:B0-----:R-:W-:Y:S01]  /*a610*/  R2UR UR16, R0 ;  /* 0x00000000001072ca */ /* 0x001fe200000e0000 */
[----:B------:R-:W-:Y:S01]  /*a620*/  USHF.R.U32.HI UR10, URZ, UR13, UR11 ;  /* 0x0000000d3f0a7299 */ /* 0x000fe2000801160b */
[----:B------:R-:W-:Y:S01]  /*a630*/  ISETP.NE.AND.EX P0, PT, RZ, UR5, PT, P0 ;  /* 0x00000005ff007c0c */ /* 0x000fe2000bf05300 */
[----:B------:R-:W-:Y:S01]  /*a640*/  ULDC UR17, c[0x0][0x608] ;  /* 0x0001820000117ab9 */ /* 0x000fe20000000800 */
[----:B------:R-:W-:-:S02]  /*a650*/  ULOP3.LUT UR23, URZ, UR18, URZ, 0x33, !UPT ;  /* 0x000000123f177292 */ /* 0x000fc4000f8e333f */
[----:B------:R-:W-:Y:S02]  /*a660*/  USHF.R.U64 UR18, UR12, UR17, UR10 ;  /* 0x000000110c127299 */ /* 0x000fe4000800120a */
[----:B------:R-:W-:Y:S01]  /*a670*/  USHF.R.U32.HI UR10, URZ, UR17, UR10 ;  /* 0x000000113f0a7299 */ /* 0x000fe2000801160a */
[----:B------:R-:W-:Y:S01]  /*a680*/  UMOV UR20, 0x1 ;  /* 0x0000000100147882 */ /* 0x000fe20000000000 */
[----:B------:R-:W-:Y:S02]  /*a690*/  UIADD3 UR14, -UR14, URZ, URZ ;  /* 0x0000003f0e0e7290 */ /* 0x000fe4000fffe13f */
[----:B------:R-:W-:Y:S02]  /*a6a0*/  USHF.L.U32 UR13, UR20, UR22, URZ ;  /* 0x00000016140d7299 */ /* 0x000fe4000800063f */
[----:B------:R-:W-:Y:S01]  /*a6b0*/  USHF.R.U64 UR20, UR18, UR22, UR10 ;  /* 0x0000001612147299 */ /* 0x000fe2000800120a */
[----:B------:R-:W-:Y:S01]  /*a6c0*/  ULDC UR15, c[0x0][0x144] ;  /* 0x00005100000f7ab9 */ /* 0x000fe20000000800 */
[----:B------:R-:W-:Y:S01]  /*a6d0*/  ULDC UR8, c[0x0][0x600] ;  /* 0x0001800000087ab9 */ /* 0x000fe20000000800 */
[----:B------:R-:W-:-:S02]  /*a6e0*/  UIADD3 UR21, -UR16, URZ, URZ ;  /* 0x0000003f10157290 */ /* 0x000fc4000fffe13f */
[----:B------:R-:W-:Y:S02]  /*a6f0*/  USHF.R.U32.HI UR17, URZ, UR22, UR10 ;  /* 0x000000163f117299 */ /* 0x000fe4000801160a */
[----:B------:R-:W-:Y:S02]  /*a700*/  UIADD3 UR9, UR8, -0x1, URZ ;  /* 0xffffffff08097890 */ /* 0x000fe4000fffe03f */
        /* <DEDUP_REMOVED lines=16> */
.L_x_288:
[----:B------:R-:W-:Y:S01]  /*a810*/  UISETP.NE.AND UP0, UPT, UR40, URZ, UPT ;  /* 0x0000003f2800728c */ /* 0x000fe2000bf05270 */
[----:B------:R-:W-:Y:S01]  /*a820*/  IMAD.MOV.U32 R0, RZ, RZ, 0x1 ;  /* 0x00000001ff007424 */ /* 0x000fe200078e00ff */
[----:B------:R-:W-:Y:S01]  /*a830*/  USHF.R.U64 UR4, UR16, UR24, UR17 ;  /* 0x0000001810047299 */ /* 0x000fe20008001211 */
[----:B------:R-:W-:Y:S01]  /*a840*/  IMAD.U32 R19, RZ, RZ, UR6 ;  /* 0x00000006ff137e24 */ /* 0x000fe2000f8e00ff */
[----:B------:R-:W-:Y:S02]  /*a850*/  ULOP3.LUT UR18, UR18, UR23, URZ, 0xc0, !UPT ;  /* 0x0000001712127292 */ /* 0x000fe4000f8ec03f */
[----:B------:R-:W-:Y:S02]  /*a860*/  UIADD3 UR5, -UR4, URZ, URZ ;  /* 0x0000003f04057290 */ /* 0x000fe4000fffe13f */
[----:B------:R-:W-:Y:S02]  /*a870*/  ULOP3.LUT UR9, UR12, UR9, URZ, 0xc0, !UPT ;  /* 0x000000090c097292 */ /* 0x000fe4000f8ec03f */
[----:B------:R-:W-:-:S02]  /*a880*/  UIMAD UR4, UR13, UR4, UR18 ;  /* 0x000000040d0472a4 */ /* 0x000fc4000f8e0212 */
[----:B------:R-:W-:Y:S02]  /*a890*/  @UP0 UIMAD UR22, UR26, UR21, UR19 ;  /* 0x000000151a1602a4 */ /* 0x000fe4000f8e0213 */
[----:B------:R-:W-:Y:S01]  /*a8a0*/  UIMAD UR5, UR5, UR25, UR20 ;  /* 0x00000019050572a4 */ /* 0x000fe2000f8e0214 */
[----:B------:R-:W-:Y:S02]  /*a8b0*/  ULDC UR7, c[0x0][0x610] ;  /* 0x0001840000077ab9 */ /* 0x000fe40000000800 */
[----:B------:R-:W-:Y:S02]  /*a8c0*/  UIMAD UR4, UR4, UR7, UR22 ;  /* 0x00000007040472a4 */ /* 0x000fe4000f8e0216 */
[----:B------:R-:W-:-:S04]  /*a8d0*/  UIMAD UR5, UR5, UR8, UR9 ;  /* 0x00000008050572a4 */ /* 0x000fc8000f8e0209 */
[----:B------:R-:W-:Y:S02]  /*a8e0*/  USEL UR7, UR5, UR4, !UP0 ;  /* 0x0000000405077287 */ /* 0x000fe4000c000000 */
[----:B------:R-:W-:-:S04]  /*a8f0*/  USEL UR4, UR4, UR5, !UP0 ;  /* 0x0000000504047287 */ /* 0x000fc8000c000000 */
[----:B------:R-:W-:Y:S02]  /*a900*/  IMAD.U32 R2, RZ, RZ, UR7 ;  /* 0x00000007ff027e24 */ /* 0x000fe4000f8e00ff */
[----:B------:R-:W-:-:S07]  /*a910*/  IMAD.U32 R18, RZ, RZ, UR4 ;  /* 0x00000004ff127e24 */ /* 0x000fce000f8e00ff */
.L_x_286:
[----:B------:R-:W-:Y:S02]  /*a920*/  LOP3.LUT P0, RZ, R0, 0xff, RZ, 0xc0, !PT ;  /* 0x000000ff00ff7812 */ /* 0x000fe4000780c0ff */
[----:B------:R-:W-:-:S11]  /*a930*/  LOP3.LUT R166, R166, 0x1, RZ, 0x3c, !PT ;  /* 0x00000001a6a67812 */ /* 0x000fd600078e3cff */
[----:B------:R-:W-:Y:S05]  /*a940*/  @P0 BRA `(.L_x_289) ;  /* 0xffffff6c00000947 */ /* 0x000fea000383ffff */
[----:B------:R-:W-:Y:S05]  /*a950*/  EXIT ;  /* 0x000000000000794d */ /* 0x000fea0003800000 */
.L_x_12:
[----:B------:R-:W-:-:S08]  /*a960*/  ISETP.NE.AND P0, PT, RZ, UR8, PT ;  /* 0x00000008ff007c0c */ /* 0x000fd0000bf05270 */
[----:B-----5:R-:W0:-:S00]  /*a970*/  USETMAXREG.DEALLOC.CTAPOOL 0x28 ;  /* 0x00000028000079c8 */ /* 0x020e0000080e0500 */
[----:B------:R-:W-:Y:S05]  /*a980*/  @P0 EXIT ;  /* 0x000000000000094d */ /* 0x000fea0003800000 */
[----:B0-----:R-:W-:Y:S01]  /*a990*/  LOP3.LUT P0, RZ, R5, 0xff, RZ, 0xc0, !PT ;  /* 0x000000ff05ff7812 */ /* 0x001fe2000780c0ff */
[----:B------:R-:W-:Y:S02]  /*a9a0*/  IMAD.MOV.U32 R8, RZ, RZ, 0x1 ;  /* 0x00000001ff087424 */ /* 0x000fe400078e00ff */
[----:B------:R-:W-:-:S10]  /*a9b0*/  IMAD.MOV.U32 R0, RZ, RZ, RZ ;  /* 0x000000ffff007224 */ /* 0x000fd400078e00ff */
[----:B------:R-:W-:Y:S05]  /*a9c0*/  @!P0 BRA `(.L_x_290) ;  /* 0x0000000c00448947 */ /* 0x000fea0003800000 */
[----:B------:R-:W-:Y:S01]  /*a9d0*/  LOP3.LUT P0, RZ, R4, 0x1f, RZ, 0xc0, !PT ;  /* 0x0000001f04ff7812 */ /* 0x000fe2000780c0ff */
[----:B------:R-:W-:Y:S01]  /*a9e0*/  ULDC UR5, c[0x0][0x658] ;  /* 0x0001960000057ab9 */ /* 0x000fe20000000800 */
[----:B------:R-:W-:Y:S01]  /*a9f0*/  UMOV UR6, 0xffffffff ;  /* 0xffffffff00067882 */ /* 0x000fe20000000000 */
[----:B------:R-:W-:Y:S01]  /*aa00*/  BSSY B0, `(.L_x_290) ;  /* 0x00000cd000007945 */ /* 0x000fe20003800000 */
[----:B------:R-:W-:Y:S01]  /*aa10*/  USHF.L.U32 UR6, UR6, UR5, URZ ;  /* 0x0000000506067299 */ /* 0x000fe2000800063f */
[C---:B------:R-:W-:Y:S01]  /*aa20*/  ISETP.NE.AND P3, PT, R3.reuse, RZ, PT ;  /* 0x000000ff0300720c */ /* 0x040fe20003f65270 */
[----:B------:R-:W-:Y:S01]  /*aa30*/  IMAD.MOV.U32 R9, RZ, RZ, 0x1 ;  /* 0x00000001ff097424 */ /* 0x000fe200078e00ff */
[----:B------:R-:W-:Y:S01]  /*aa40*/  ISETP.NE.OR P0, PT, R3, RZ, !P0 ;  /* 0x000000ff0300720c */ /* 0x000fe20004705670 */
[----:B------:R-:W-:Y:S01]  /*aa50*/  IMAD.MOV.U32 R8, RZ, RZ, 0x1 ;  /* 0x00000001ff087424 */ /* 0x000fe200078e00ff */
[----:B------:R-:W-:Y:S01]  /*aa60*/  ULDC UR4, c[0x0][0x600] ;  /* 0x0001800000047ab9 */ /* 0x000fe20000000800 */
[----:B------:R-:W-:Y:S01]  /*aa70*/  IMAD.MOV.U32 R0, RZ, RZ, RZ ;  /* 0x000000ffff007224 */ /* 0x000fe200078e00ff */
[----:B------:R-:W-:Y:S01]  /*aa80*/  UMOV UR7, 0x1 ;  /* 0x0000000100077882 */ /* 0x000fe20000000000 */
[----:B------:R-:W-:-:S02]  /*aa90*/  UIADD3 UR21, UR37, 0x1, URZ ;  /* 0x0000000125157890 */ /* 0x000fc4000fffe03f */
[----:B------:R-:W-:Y:S02]  /*aaa0*/  ULOP3.LUT UR13, UR42, 0x2, URZ, 0xfc, !UPT ;  /* 0x000000022a0d7892 */ /* 0x000fe4000f8efc3f */
[----:B------:R-:W-:Y:S02]  /*aab0*/  UIADD3 UR4, UR4, -0x1, URZ ;  /* 0xffffffff04047890 */ /* 0x000fe4000fffe03f */
[----:B------:R-:W-:Y:S02]  /*aac0*/  USHF.L.U32 UR5, UR7, UR5, URZ ;  /* 0x0000000507057299 */ /* 0x000fe4000800063f */
[----:B------:R-:W-:Y:S01]  /*aad0*/  ULOP3.LUT UR6, URZ, UR6, URZ, 0x33, !UPT ;  /* 0x000000063f067292 */ /* 0x000fe2000f8e333f */
[----:B------:R-:W-:-:S11]  /*aae0*/  ULDC.64 UR30, c[0x0][0x198] ;  /* 0x00006600001e7ab9 */ /* 0x000fd60000000a00 */
.L_x_302:
[----:B------:R-:W-:-:S03]  /*aaf0*/  UMOV UR7, 0xffffffff ;  /* 0xffffffff00077882 */ /* 0x000fc60000000000 */
[----:B------:R-:W-:Y:S05]  /*ab00*/  BRA.DIV UR7, `(.L_x_291) ;  /* 0x00000012070c7947 */ /* 0x000fea000b800000 */
[----:B------:R-:W-:-:S13]  /*ab10*/  ELECT P6, URZ, PT ;  /* 0x00000000003f782f */ /* 0x000fda00038c0000 */
.L_x_315:
[----:B------:R-:W0:Y:S01]  /*ab20*/  LDC R3, c[0x0][0x28c] ;  /* 0x0000a300ff037b82 */ /* 0x000e220000000800 */
[----:B------:R-:W-:Y:S01]  /*ab30*/  BSSY B1, `(.L_x_292) ;  /* 0x0000044000017945 */ /* 0x000fe20003800000 */
[----:B0-----:R-:W-:-:S13]  /*ab40*/  ISETP.LT.OR P6, PT, R3, 0x1, !P6 ;  /* 0x000000010300780c */ /* 0x001fda00077c1670 */
[----:B------:R-:W-:Y:S05]  /*ab50*/  @P6 BRA `(.L_x_293) ;  /* 0x0000000400046947 */ /* 0x000fea0003800000 */
[----:B------:R-:W-:Y:S02]  /*ab60*/  IMAD.SHL.U32 R6, R2, 0x100, RZ ;  /* 0x0000010002067824 */ /* 0x000fe400078e00ff */
[----:B------:R-:W-:Y:S02]  /*ab70*/  IMAD.SHL.U32 R18, R18, 0x40, RZ ;  /* 0x0000004012127824 */ /* 0x000fe400078e00ff */
[----:B------:R-:W-:Y:S02]  /*ab80*/  IMAD.MOV.U32 R11, RZ, RZ, RZ ;  /* 0x000000ffff0b7224 */ /* 0x000fe400078e00ff */
[----:B------:R-:W-:Y:S02]  /*ab90*/  IMAD.U32 R12, RZ, RZ, UR21 ;  /* 0x00000015ff0c7e24 */ /* 0x000fe4000f8e00ff */
[----:B------:R-:W-:Y:S02]  /*aba0*/  IMAD.MOV.U32 R2, RZ, RZ, R8 ;  /* 0x000000ffff027224 */ /* 0x000fe400078e0008 */
[----:B------:R-:W-:-:S07]  /*abb0*/  IMAD.MOV.U32 R3, RZ, RZ, R0 ;  /* 0x000000ffff037224 */ /* 0x000fce00078e0000 */
.L_x_297:
[----:B------:R-:W0:Y:S01]  /*abc0*/  S2R R5, SR_CgaCtaId ;  /* 0x0000000000057919 */ /* 0x000e220000008800 */
[----:B------:R-:W-:-:S04]  /*abd0*/  MOV R4, 0x400 ;  /* 0x0000040000047802 */ /* 0x000fc80000000f00 */
[----:B0-----:R-:W-:Y:S02]  /*abe0*/  LEA R10, R5, R4, 0x18 ;  /* 0x00000004050a7211 */ /* 0x001fe400078ec0ff */
[----:B------:R-:W-:Y:S01]  /*abf0*/  SHF.L.U32 R4, R2, 0x1f, RZ ;  /* 0x0000001f02047819 */ /* 0x000fe200000006ff */
[----:B------:R-:W0:Y:S02]  /*ac00*/  @!P3 LDC R5, c[0x0][0x500] ;  /* 0x00014000ff05bb82 */ /* 0x000e240000000800 */
[----:B------:R-:W-:-:S04]  /*ac10*/  IMAD R7, R3, 0x8, R10 ;  /* 0x0000000803077824 */ /* 0x000fc800078e020a */
[----:B------:R-:W1:Y:S02]  /*ac20*/  SYNCS.PHASECHK.TRANS64.TRYWAIT P1, [R7+URZ+0x20], R4 ;  /* 0x00002004070075a7 */ /* 0x000e64000802017f */
[----:B-1----:R-:W-:Y:S05]  /*ac30*/  @!P1 BRA `(.L_x_294) ;  /* 0x0000000c00e09947 */ /* 0x002fea0003800000 */
.L_x_316:
[----:B------:R-:W-:Y:S01]  /*ac40*/  UPRMT UR7, UR13, 0x9910, URZ ;  /* 0x000099100d077896 */ /* 0x000fe2000800003f */
[----:B0-----:R0:W-:Y:S03]  /*ac50*/  @!P3 SYNCS.ARRIVE.TRANS64 RZ, [R7+URZ], R5 ;  /* 0x0000000507ffb9a7 */ /* 0x0011e6000800003f */
[----:B------:R-:W-:-:S06]  /*ac60*/  UISETP.NE.AND UP0, UPT, UR7, 0x2, UPT ;  /* 0x000000020700788c */ /* 0x000fcc000bf05270 */
[----:B------:R-:W-:-:S13]  /*ac70*/  PLOP3.LUT P1, PT, PT, PT, UP0, 0x80, 0x0 ;  /* 0x000000000000781c */ /* 0x000fda0003f2f008 */
[----:B0-----:R-:W-:Y:S05]  /*ac80*/  @P1 BRA `(.L_x_295) ;  /* 0x0000000000041947 */ /* 0x001fea0003800000 */
[----:B------:R-:W-:Y:S01]  /*ac90*/  BPT.TRAP 0x1 ;  /* 0x000000040000795c */ /* 0x000fe20000300000 */
.L_x_295:
[----:B------:R-:W-:Y:S05]  /*aca0*/  @P0 BRA `(.L_x_296) ;  /* 0x0000000000040947 */ /* 0x000fea0003800000 */
[----:B------:R-:W-:Y:S01]  /*acb0*/  BPT.TRAP 0x1 ;  /* 0x000000040000795c */ /* 0x000fe20000300000 */
.L_x_296:
[--C-:B-1----:R-:W-:Y:S01]  /*acc0*/  IMAD R4, R3, 0x4000, R10.reuse ;  /* 0x0000400003047824 */ /* 0x102fe200078e020a */
[----:B------:R-:W-:Y:S01]  /*acd0*/  R2UR UR34, R11 ;  /* 0x000000000b2272ca */ /* 0x000fe200000e0000 */
[----:B------:R-:W-:Y:S01]  /*ace0*/  IMAD R10, R3, 0x10000, R10 ;  /* 0x00010000030a7824 */ /* 0x000fe200078e020a */
[----:B------:R-:W-:Y:S01]  /*acf0*/  R2UR UR33, R7 ;  /* 0x00000000072172ca */ /* 0x000fe200000e0000 */
[----:B------:R-:W-:Y:S01]  /*ad00*/  VIADD R12, R12, 0xffffffff ;  /* 0xffffffff0c0c7836 */ /* 0x000fe20000000000 */
[----:B------:R-:W-:Y:S01]  /*ad10*/  R2UR UR24, R4 ;  /* 0x00000000041872ca */ /* 0x000fe200000e0000 */
[----:B------:R-:W-:Y:S01]  /*ad20*/  UIADD3 UR14, UP0, UR30, 0xf0, URZ ;  /* 0x000000f01e0e7890 */ /* 0x000fe2000ff1e03f */
[----:B------:R-:W-:Y:S01]  /*ad30*/  R2UR UR8, R10 ;  /* 0x000000000a0872ca */ /* 0x000fe200000e0000 */
[----:B------:R-:W-:Y:S01]  /*ad40*/  UIADD3 UR44, UP1, UR30, 0x1f0, URZ ;  /* 0x000001f01e2c7890 */ /* 0x000fe2000ff3e03f */
[----:B------:R-:W-:Y:S01]  /*ad50*/  R2UR UR36, R19 ;  /* 0x00000000132472ca */ /* 0x000fe200000e0000 */
[----:B------:R-:W-:Y:S01]  /*ad60*/  UIADD3.X UR15, URZ, UR31, URZ, UP0, !UPT ;  /* 0x0000001f3f0f7290 */ /* 0x000fe200087fe43f */
[----:B------:R-:W-:Y:S01]  /*ad70*/  R2UR UR35, R18 ;  /* 0x00000000122372ca */ /* 0x000fe200000e0000 */
[----:B------:R-:W-:Y:S01]  /*ad80*/  UIADD3.X UR45, URZ, UR31, URZ, UP1, !UPT ;  /* 0x0000001f3f2d7290 */ /* 0x000fe20008ffe43f */
[----:B------:R-:W-:Y:S01]  /*ad90*/  R2UR UR19, R6 ;  /* 0x00000000061372ca */ /* 0x000fe200000e0000 */
[----:B------:R-:W-:Y:S01]  /*ada0*/  UIADD3 UR26, UR34, 0x40, URZ ;  /* 0x00000040221a7890 */ /* 0x000fe2000fffe03f */
[----:B------:R-:W-:Y:S01]  /*adb0*/  ISETP.GT.AND P2, PT, R12, 0x1, PT ;  /* 0x000000010c00780c */ /* 0x000fe20003f44270 */
[----:B------:R-:W-:Y:S01]  /*adc0*/  VIADD R3, R3, 0x1 ;  /* 0x0000000103037836 */ /* 0x000fe20000000000 */
[----:B------:R-:W-:Y:S01]  /*add0*/  UMOV UR22, 0x0 ;  /* 0x0000000000167882 */ /* 0x000fe20000000000 */
[----:B------:R-:W-:Y:S01]  /*ade0*/  UIADD3 UR32, UR24, 0x180, URZ ;  /* 0x0000018018207890 */ /* 0x000fe2000fffe03f */
[----:B------:R-:W-:Y:S01]  /*adf0*/  VIADD R11, R11, 0x80 ;  /* 0x000000800b0b7836 */ /* 0x000fe20000000000 */
[----:B------:R-:W-:Y:S01]  /*ae00*/  UIADD3 UR24, UR24, 0x2180, URZ ;  /* 0x0000218018187890 */ /* 0x000fe2000fffe03f */
[----:B------:R-:W-:Y:S01]  /*ae10*/  ISETP.NE.AND P1, PT, R3, 0x4, PT ;  /* 0x000000040300780c */ /* 0x000fe20003f25270 */
[----:B------:R-:W-:-:S02]  /*ae20*/  UIADD3 UR16, UR8, 0x10180, URZ ;  /* 0x0001018008107890 */ /* 0x000fc4000fffe03f */
[----:B------:R-:W-:Y:S01]  /*ae30*/  UIADD3 UR8, UR8, 0x18180, URZ ;  /* 0x0001818008087890 */ /* 0x000fe2000fffe03f */
[----:B------:R-:W-:Y:S01]  /*ae40*/  SEL R5, RZ, 0x1, P1 ;  /* 0x00000001ff057807 */ /* 0x000fe20000800000 */
[----:B------:R-:W-:Y:S01]  /*ae50*/  UMOV UR23, 0x10000000 ;  /* 0x1000000000177882 */ /* 0x000fe20000000000 */
[----:B------:R-:W-:Y:S01]  /*ae60*/  UMOV UR25, UR33 ;  /* 0x0000002100197c82 */ /* 0x000fe20008000000 */
[----:B------:R-:W-:Y:S01]  /*ae70*/  UMOV UR28, UR36 ;  /* 0x00000024001c7c82 */ /* 0x000fe20008000000 */
[----:B------:R-:W-:Y:S01]  /*ae80*/  UMOV UR27, UR35 ;  /* 0x00000023001b7c82 */ /* 0x000fe20008000000 */
[----:B------:R-:W-:Y:S01]  /*ae90*/  UMOV UR17, UR33 ;  /* 0x0000002100117c82 */ /* 0x000fe20008000000 */
[----:B------:R-:W-:Y:S01]  /*aea0*/  UMOV UR18, UR34 ;  /* 0x0000002200127c82 */ /* 0x000fe20008000000 */
[----:B------:R-:W-:Y:S01]  /*aeb0*/  UMOV UR20, UR36 ;  /* 0x0000002400147c82 */ /* 0x000fe20008000000 */
[----:B------:R0:W-:Y:S01]  /*aec0*/  UTMALDG.3D [UR32], [UR14], desc[UR22] ;  /* 0x000016200e0075b4 */ /* 0x0001e20008011000 */
[----:B------:R-:W-:Y:S01]  /*aed0*/  UMOV UR9, UR33 ;  /* 0x0000002100097c82 */ /* 0x000fe20008000000 */
[----:B------:R-:W-:Y:S01]  /*aee0*/  UMOV UR11, UR19 ;  /* 0x00000013000b7c82 */ /* 0x000fe20008000000 */
[----:B------:R-:W-:Y:S01]  /*aef0*/  UMOV UR12, UR36 ;  /* 0x00000024000c7c82 */ /* 0x000fe20008000000 */
[----:B------:R-:W-:Y:S01]  /*af00*/  UMOV UR10, UR26 ;  /* 0x0000001a000a7c82 */ /* 0x000fe20008000000 */
[----:B------:R-:W-:-:S02]  /*af10*/  LOP3.LUT R2, R2, R5, RZ, 0x3c, !PT ;  /* 0x0000000502027212 */ /* 0x000fc400078e3cff */
[----:B------:R-:W-:Y:S01]  /*af20*/  SEL R3, R3, RZ, P1 ;  /* 0x000000ff03037207 */ /* 0x000fe20000800000 */
[----:B------:R0:W-:Y:S01]  /*af30*/  UTMALDG.3D [UR24], [UR14], desc[UR22] ;  /* 0x000016180e0075b4 */ /* 0x0001e20008011000 */
[----:B------:R0:W-:Y:S01]  /*af40*/  UTMALDG.3D [UR16], [UR44], desc[UR22] ;  /* 0x000016102c0075b4 */ /* 0x0001e20008011000 */
[----:B------:R0:W-:Y:S02]  /*af50*/  UTMALDG.3D [UR8], [UR44], desc[UR22] ;  /* 0x000016082c0075b4 */ /* 0x0001e40008011000 */
[----:B0-----:R-:W-:Y:S05]  /*af60*/  @P2 BRA `(.L_x_297) ;  /* 0xfffffffc00142947 */ /* 0x001fea000383ffff */
.L_x_293:
[----:B------:R-:W-:Y:S05]  /*af70*/  BSYNC B1 ;  /* 0x0000000000017941 */ /* 0x000fea0003800000 */
.L_x_292:
[----:B------:R-:W-:Y:S01]  /*af80*/  LOP3.LUT P4, RZ, R9, 0xff, RZ, 0xc0, !PT ;  /* 0x000000ff09ff7812 */ /* 0x000fe2000788c0ff */
[----:B------:R-:W-:Y:S01]  /*af90*/  VIADD R0, R0, UR37 ;  /* 0x0000002500007c36 */ /* 0x000fe20008000000 */
[----:B------:R-:W-:Y:S01]  /*afa0*/  ULDC.64 UR8, c[0x0][0x650] ;  /* 0x0001940000087ab9 */ /* 0x000fe20000000a00 */
[----:B------:R-:W-:Y:S01]  /*afb0*/  BSSY B1, `(.L_x_298) ;  /* 0x000006f000017945 */ /* 0x000fe20003800000 */
[----:B------:R-:W-:Y:S01]  /*afc0*/  IMAD.MOV.U32 R18, RZ, RZ, -0x1 ;  /* 0xffffffffff127424 */ /* 0x000fe200078e00ff */
[----:B------:R-:W-:Y:S01]  /*afd0*/  PRMT R9, RZ, 0x7610, R9 ;  /* 0x00007610ff097816 */ /* 0x000fe20000000009 */
[----:B------:R-:W-:Y:S01]  /*afe0*/  IMAD.MOV.U32 R19, RZ, RZ, -0x1 ;  /* 0xffffffffff137424 */ /* 0x000fe200078e00ff */
[C---:B------:R-:W-:Y:S02]  /*aff0*/  ISETP.GT.U32.AND P1, PT, R0.reuse, 0x3, PT ;  /* 0x000000030000780c */ /* 0x040fe40003f24070 */
[----:B------:R-:W-:Y:S02]  /*b000*/  SHF.R.U32.HI R2, RZ, 0x2, R0 ;  /* 0x00000002ff027819 */ /* 0x000fe40000011600 */
[----:B------:R-:W-:-:S02]  /*b010*/  LOP3.LUT R0, R0, 0x3, RZ, 0xc0, !PT ;  /* 0x0000000300007812 */ /* 0x000fc400078ec0ff */
[----:B------:R-:W0:Y:S01]  /*b020*/  @P4 S2R R4, SR_CgaCtaId ;  /* 0x0000000000044919 */ /* 0x000e220000008800 */
[----:B------:R-:W-:Y:S02]  /*b030*/  @P4 MOV R3, 0x400 ;  /* 0x0000040000034802 */ /* 0x000fe40000000f00 */
[----:B------:R-:W-:-:S04]  /*b040*/  LOP3.LUT R2, R2, 0x1, RZ, 0xc0, !PT ;  /* 0x0000000102027812 */ /* 0x000fc800078ec0ff */
[----:B------:R-:W-:Y:S02]  /*b050*/  ISETP.NE.U32.AND P2, PT, R2, 0x1, PT ;  /* 0x000000010200780c */ /* 0x000fe40003f45070 */
[----:B0-----:R-:W-:Y:S01]  /*b060*/  @P4 LEA R3, R4, R3, 0x18 ;  /* 0x0000000304034211 */ /* 0x001fe200078ec0ff */
[----:B------:R-:W-:-:S03]  /*b070*/  IMAD.U32 R4, RZ, RZ, UR37 ;  /* 0x00000025ff047e24 */ /* 0x000fc6000f8e00ff */
[----:B------:R0:W-:Y:S01]  /*b080*/  @P4 SYNCS.ARRIVE.TRANS64.A1T0 RZ, [R3+URZ+0x78], RZ ;  /* 0x000078ff03ff49a7 */ /* 0x0001e2000810003f */
[----:B------:R-:W-:Y:S02]  /*b090*/  IADD3 R16, P4, R16, UR38, RZ ;  /* 0x0000002610107c10 */ /* 0x000fe4000ff9e0ff */
[----:B------:R-:W-:Y:S02]  /*b0a0*/  ISETP.LT.U32.AND P1, PT, R4, 0x4, P1 ;  /* 0x000000040400780c */ /* 0x000fe40000f21070 */
[----:B------:R-:W-:Y:S02]  /*b0b0*/  IADD3.X R17, R17, UR41, RZ, P4, !PT ;  /* 0x0000002911117c10 */ /* 0x000fe4000a7fe4ff */
[----:B------:R-:W-:Y:S02]  /*b0c0*/  ISETP.GE.U32.AND P4, PT, R16, UR8, PT ;  /* 0x0000000810007c0c */ /* 0x000fe4000bf86070 */
[----:B0-----:R-:W-:Y:S02]  /*b0d0*/  SEL R3, RZ, 0x1, !P1 ;  /* 0x00000001ff037807 */ /* 0x001fe40004800000 */
[----:B------:R-:W-:-:S02]  /*b0e0*/  ISETP.GE.U32.AND.EX P1, PT, R17, UR9, PT, P4 ;  /* 0x0000000911007c0c */ /* 0x000fc4000bf26140 */
[----:B------:R-:W-:-:S04]  /*b0f0*/  ISETP.GT.U32.AND P2, PT, R4, 0x3, !P2 ;  /* 0x000000030400780c */ /* 0x000fc80005744070 */
[----:B------:R-:W-:-:S04]  /*b100*/  SEL R2, RZ, 0x1, !P2 ;  /* 0x00000001ff027807 */ /* 0x000fc80005000000 */
[--C-:B------:R-:W-:Y:S01]  /*b110*/  LOP3.LUT R8, R2, R8, R3.reuse, 0x96, !PT ;  /* 0x0000000802087212 */ /* 0x100fe200078e9603 */
[----:B------:R-:W-:Y:S01]  /*b120*/  IMAD.MOV.U32 R2, RZ, RZ, -0x1 ;  /* 0xffffffffff027424 */ /* 0x000fe200078e00ff */
[----:B------:R-:W-:Y:S01]  /*b130*/  PRMT R3, RZ, 0x7610, R3 ;  /* 0x00007610ff037816 */ /* 0x000fe20000000003 */
[----:B------:R-:W-:Y:S06]  /*b140*/  @P1 BRA `(.L_x_299) ;  /* 0x0000000400541947 */ /* 0x000fec0003800000 */
[----:B------:R-:W0:Y:S01]  /*b150*/  S2UR UR7, SR_CTAID.X ;  /* 0x00000000000779c3 */ /* 0x000e220000002500 */
[----:B------:R-:W-:Y:S01]  /*b160*/  ULDC.64 UR8, c[0x0][0x628] ;  /* 0x00018a0000087ab9 */ /* 0x000fe20000000a00 */
[----:B------:R-:W-:Y:S01]  /*b170*/  ULDC UR10, c[0x0][0x150] ;  /* 0x00005400000a7ab9 */ /* 0x000fe20000000800 */
[----:B------:R-:W-:Y:S01]  /*b180*/  ISETP.NE.U32.AND P1, PT, RZ, UR8, PT ;  /* 0x00000008ff007c0c */ /* 0x000fe2000bf25070 */
[----:B------:R-:W-:Y:S01]  /*b190*/  ULDC UR11, c[0x0][0x630] ;  /* 0x00018c00000b7ab9 */ /* 0x000fe20000000800 */
[----:B------:R-:W-:Y:S01]  /*b1a0*/  ULDC UR14, c[0x0][0x154] ;  /* 0x00005500000e7ab9 */ /* 0x000fe20000000800 */
[----:B------:R-:W-:Y:S01]  /*b1b0*/  IMAD.MOV.U32 R2, RZ, RZ, R16 ;  /* 0x000000ffff027224 */ /* 0x000fe200078e0010 */
[----:B------:R-:W-:Y:S01]  /*b1c0*/  ISETP.NE.AND.EX P1, PT, RZ, UR9, PT, P1 ;  /* 0x00000009ff007c0c */ /* 0x000fe2000bf25310 */
[----:B------:R-:W1:Y:S01]  /*b1d0*/  S2UR UR12, SR_CTAID.Y ;  /* 0x00000000000c79c3 */ /* 0x000e620000002600 */
[----:B0-----:R-:W-:-:S05]  /*b1e0*/  I2FP.F32.U32 R3, UR7 ;  /* 0x0000000700037c45 */ /* 0x001fca0008201000 */
[----:B------:R-:W-:Y:S01]  /*b1f0*/  FMUL R10, R3, UR10 ;  /* 0x0000000a030a7c20 */ /* 0x000fe20008400000 */
[----:B------:R-:W-:-:S05]  /*b200*/  IMAD.MOV.U32 R3, RZ, RZ, R17 ;  /* 0x000000ffff037224 */ /* 0x000fca00078e0011 */
[----:B------:R-:W-:Y:S05]  /*b210*/  @!P1 BRA `(.L_x_300) ;  /* 0x0000000000289947 */ /* 0x000fea0003800000 */
[----:B------:R-:W-:Y:S02]  /*b220*/  ULDC UR10, c[0x0][0x634] ;  /* 0x00018d00000a7ab9 */ /* 0x000fe40000000800 */
[----:B------:R-:W-:-:S05]  /*b230*/  IADD3 R7, P1, R16, UR10, RZ ;  /* 0x0000000a10077c10 */ /* 0x000fca000ff3e0ff */
[----:B------:R-:W-:-:S04]  /*b240*/  IMAD.X R11, RZ, RZ, R17, P1 ;  /* 0x000000ffff0b7224 */ /* 0x000fc800008e0611 */
[----:B------:R-:W-:-:S04]  /*b250*/  IMAD.WIDE.U32 R4, R11, UR8, RZ ;  /* 0x000000080b047c25 */ /* 0x000fc8000f8e00ff */
[----:B------:R-:W-:-:S04]  /*b260*/  IMAD.WIDE.U32 R4, P1, R7, UR9, R4 ;  /* 0x0000000907047c25 */ /* 0x000fc8000f820004 */
[----:B------:R-:W-:-:S04]  /*b270*/  IMAD.WIDE.U32 R6, R7, UR8, RZ ;  /* 0x0000000807067c25 */ /* 0x000fc8000f8e00ff */
[----:B------:R-:W-:Y:S01]  /*b280*/  IMAD.X R3, RZ, RZ, RZ, P1 ;  /* 0x000000ffff037224 */ /* 0x000fe200008e06ff */
[----:B------:R-:W-:Y:S01]  /*b290*/  IADD3 RZ, P1, R7, R4, RZ ;  /* 0x0000000407ff7210 */ /* 0x000fe20007f3e0ff */
[----:B------:R-:W-:-:S04]  /*b2a0*/  IMAD.MOV.U32 R2, RZ, RZ, R5 ;  /* 0x000000ffff027224 */ /* 0x000fc800078e0005 */
[----:B------:R-:W-:-:S08]  /*b2b0*/  IMAD.WIDE.U32.X R2, R11, UR9, R2, P1 ;  /* 0x000000090b027c25 */ /* 0x000fd000088e0402 */
.L_x_300:
[--C-:B------:R-:W-:Y:S01]  /*b2c0*/  SHF.R.U64 R19, R2, UR11, R3.reuse ;  /* 0x0000000b02137c19 */ /* 0x100fe20008001203 */
[----:B------:R-:W0:Y:S01]  /*b2d0*/  F2I.U32.TRUNC.NTZ R10, R10 ;  /* 0x0000000a000a7305 */ /* 0x000e22000020f000 */
[----:B------:R-:W-:Y:S01]  /*b2e0*/  SHF.R.U32.HI R2, RZ, UR11, R3 ;  /* 0x0000000bff027c19 */ /* 0x000fe20008011603 */
[----:B------:R-:W-:Y:S01]  /*b2f0*/  ULDC.64 UR8, c[0x0][0x620] ;  /* 0x0001880000087ab9 */ /* 0x000fe20000000a00 */
[----:B------:R-:W-:Y:S01]  /*b300*/  IADD3 R5, P1, RZ, -R19, RZ ;  /* 0x80000013ff057210 */ /* 0x000fe20007f3e0ff */
[----:B------:R-:W2:Y:S01]  /*b310*/  LDC R15, c[0x0][0x610] ;  /* 0x00018400ff0f7b82 */ /* 0x000ea20000000800 */
[----:B-1----:R-:W-:Y:S01]  /*b320*/  I2FP.F32.U32 R4, UR12 ;  /* 0x0000000c00047c45 */ /* 0x002fe20008201000 */
[----:B------:R-:W-:Y:S01]  /*b330*/  ULDC UR11, c[0x0][0x658] ;  /* 0x00019600000b7ab9 */ /* 0x000fe20000000800 */
[----:B------:R-:W-:Y:S01]  /*b340*/  ULDC UR16, c[0x0][0x648] ;  /* 0x0001920000107ab9 */ /* 0x000fe20000000800 */
[----:B------:R-:W-:Y:S02]  /*b350*/  IMAD.X R2, RZ, RZ, ~R2, P1 ;  /* 0x000000ffff027224 */ /* 0x000fe400008e0e02 */
[----:B------:R-:W-:Y:S01]  /*b360*/  FMUL R6, R4, UR14 ;  /* 0x0000000e04067c20 */ /* 0x000fe20008400000 */
[----:B------:R-:W-:Y:S01]  /*b370*/  ULDC.64 UR14, c[0x0][0x640] ;  /* 0x00019000000e7ab9 */ /* 0x000fe20000000a00 */
[----:B------:R-:W-:Y:S01]  /*b380*/  IMAD R4, R2, UR8, RZ ;  /* 0x0000000802047c24 */ /* 0x000fe2000f8e02ff */
[----:B------:R-:W-:Y:S01]  /*b390*/  ISETP.NE.U32.AND P1, PT, RZ, UR14, PT ;  /* 0x0000000eff007c0c */ /* 0x000fe2000bf25070 */
[C---:B------:R-:W-:Y:S01]  /*b3a0*/  IMAD.WIDE.U32 R2, R5.reuse, UR8, R16 ;  /* 0x0000000805027c25 */ /* 0x040fe2000f8e0010 */
[----:B0-----:R-:W-:Y:S01]  /*b3b0*/  R2UR UR8, R10 ;  /* 0x000000000a0872ca */ /* 0x001fe200000e0000 */
[----:B------:R-:W0:Y:S01]  /*b3c0*/  F2I.U32.TRUNC.NTZ R6, R6 ;  /* 0x0000000600067305 */ /* 0x000e22000020f000 */
[----:B------:R-:W-:Y:S01]  /*b3d0*/  ISETP.NE.AND.EX P1, PT, RZ, UR15, PT, P1 ;  /* 0x0000000fff007c0c */ /* 0x000fe2000bf25310 */
[----:B------:R-:W-:Y:S01]  /*b3e0*/  IMAD R5, R5, UR9, R4 ;  /* 0x0000000905057c24 */ /* 0x000fe2000f8e0204 */
[----:B------:R-:W-:-:S03]  /*b3f0*/  ULDC UR9, c[0x0][0x618] ;  /* 0x0001860000097ab9 */ /* 0x000fc60000000800 */
[----:B------:R-:W-:-:S05]  /*b400*/  IMAD.IADD R3, R3, 0x1, R5 ;  /* 0x0000000103037824 */ /* 0x000fca00078e0205 */
[--C-:B------:R-:W-:Y:S02]  /*b410*/  SHF.R.U64 R10, R2, UR9, R3.reuse ;  /* 0x00000009020a7c19 */ /* 0x100fe40008001203 */
[----:B------:R-:W-:Y:S01]  /*b420*/  SHF.R.U32.HI R3, RZ, UR9, R3 ;  /* 0x00000009ff037c19 */ /* 0x000fe20008011603 */
[----:B------:R-:W-:Y:S01]  /*b430*/  ULDC UR9, c[0x0][0x608] ;  /* 0x0001820000097ab9 */ /* 0x000fe20000000800 */
[----:B0-----:R-:W-:Y:S02]  /*b440*/  R2UR UR10, R6 ;  /* 0x00000000060a72ca */ /* 0x001fe400000e0000 */
[--C-:B------:R-:W-:Y:S02]  /*b450*/  SHF.R.U64 R12, R10, UR9, R3.reuse ;  /* 0x000000090a0c7c19 */ /* 0x100fe40008001203 */
[----:B------:R-:W-:Y:S01]  /*b460*/  SHF.R.U32.HI R3, RZ, UR9, R3 ;  /* 0x00000009ff037c19 */ /* 0x000fe20008011603 */
[----:B------:R-:W-:-:S03]  /*b470*/  UIADD3 UR9, -UR8, URZ, URZ ;  /* 0x0000003f08097290 */ /* 0x000fc6000fffe13f */
[--C-:B------:R-:W-:Y:S01]  /*b480*/  SHF.R.U64 R13, R12, UR11, R3.reuse ;  /* 0x0000000b0c0d7c19 */ /* 0x100fe20008001203 */
[----:B------:R-:W-:Y:S01]  /*b490*/  ULDC UR8, c[0x0][0x144] ;  /* 0x0000510000087ab9 */ /* 0x000fe20000000800 */
[----:B------:R-:W-:-:S03]  /*b4a0*/  SHF.R.U32.HI R3, RZ, UR11, R3 ;  /* 0x0000000bff037c19 */ /* 0x000fc60008011603 */
[----:B------:R-:W-:Y:S01]  /*b4b0*/  IMAD.MOV.U32 R2, RZ, RZ, R13 ;  /* 0x000000ffff027224 */ /* 0x000fe200078e000d */
[----:B------:R-:W-:Y:S06]  /*b4c0*/  @!P1 BRA `(.L_x_301) ;  /* 0x0000000000289947 */ /* 0x000fec0003800000 */
        /* <DEDUP_REMOVED lines=10> */
.L_x_301:
[----:B------:R-:W-:Y:S01]  /*b570*/  UISETP.NE.AND UP0, UPT, UR40, URZ, UPT ;  /* 0x0000003f2800728c */ /* 0x000fe2000bf05270 */
[----:B------:R-:W-:Y:S01]  /*b580*/  SHF.R.U64 R3, R2, UR16, R3 ;  /* 0x0000001002037c19 */ /* 0x000fe20008001203 */
[----:B------:R-:W-:Y:S01]  /*b590*/  UIADD3 UR10, -UR10, URZ, URZ ;  /* 0x0000003f0a0a7290 */ /* 0x000fe2000fffe13f */
[----:B------:R-:W-:Y:S01]  /*b5a0*/  LOP3.LUT R2, R12, UR6, RZ, 0xc0, !PT ;  /* 0x000000060c027c12 */ /* 0x000fe2000f8ec0ff */
[----:B------:R-:W-:Y:S01]  /*b5b0*/  UIMAD UR7, UR8, UR9, UR7 ;  /* 0x00000009080772a4 */ /* 0x000fe2000f8e0207 */
[----:B------:R-:W-:Y:S01]  /*b5c0*/  LOP3.LUT R5, R10, UR4, RZ, 0xc0, !PT ;  /* 0x000000040a057c12 */ /* 0x000fe2000f8ec0ff */
[----:B------:R-:W-:Y:S01]  /*b5d0*/  IMAD.MOV R4, RZ, RZ, -R3 ;  /* 0x000000ffff047224 */ /* 0x000fe200078e0a03 */
[----:B------:R-:W-:Y:S01]  /*b5e0*/  ULDC UR8, c[0x0][0x148] ;  /* 0x0000520000087ab9 */ /* 0x000fe20000000800 */
[----:B------:R-:W-:Y:S01]  /*b5f0*/  IMAD R18, R3, UR5, R2 ;  /* 0x0000000503127c24 */ /* 0x000fe2000f8e0202 */
[----:B------:R-:W-:Y:S01]  /*b600*/  PLOP3.LUT P1, PT, PT, PT, UP0, 0x80, 0x0 ;  /* 0x000000000000781c */ /* 0x000fe20003f2f008 */
[----:B------:R-:W-:Y:S01]  /*b610*/  IMAD.MOV.U32 R3, RZ, RZ, 0x1 ;  /* 0x00000001ff037424 */ /* 0x000fe200078e00ff */
[----:B------:R-:W-:-:S03]  /*b620*/  @UP0 UIMAD UR7, UR8, UR10, UR12 ;  /* 0x0000000a080702a4 */ /* 0x000fc6000f8e020c */
[----:B------:R-:W-:Y:S02]  /*b630*/  ULDC UR8, c[0x0][0x638] ;  /* 0x00018e0000087ab9 */ /* 0x000fe40000000800 */
[----:B------:R-:W-:Y:S02]  /*b640*/  IMAD R2, R4, UR8, R13 ;  /* 0x0000000804027c24 */ /* 0x000fe4000f8e020d */
[----:B--2---:R-:W-:Y:S01]  /*b650*/  IMAD R18, R18, R15, UR7 ;  /* 0x0000000712127e24 */ /* 0x004fe2000f8e020f */
[----:B------:R-:W-:Y:S02]  /*b660*/  ULDC UR7, c[0x0][0x600] ;  /* 0x0001800000077ab9 */ /* 0x000fe40000000800 */
[----:B------:R-:W-:-:S05]  /*b670*/  IMAD R5, R2, UR7, R5 ;  /* 0x0000000702057c24 */ /* 0x000fca000f8e0205 */
[----:B------:R-:W-:Y:S02]  /*b680*/  SEL R2, R5, R18, !P1 ;  /* 0x0000001205027207 */ /* 0x000fe40004800000 */
[----:B------:R-:W-:-:S07]  /*b690*/  SEL R18, R18, R5, !P1 ;  /* 0x0000000512127207 */ /* 0x000fce0004800000 */
.L_x_299:
[----:B------:R-:W-:Y:S05]  /*b6a0*/  BSYNC B1 ;  /* 0x0000000000017941 */ /* 0x000fea0003800000 */
.L_x_298:
[----:B------:R-:W-:-:S13]  /*b6b0*/  LOP3.LUT P1, RZ, R3, 0xff, RZ, 0xc0, !PT ;  /* 0x000000ff03ff7812 */ /* 0x000fda000782c0ff */
[----:B------:R-:W-:Y:S05]  /*b6c0*/  @P1 BRA `(.L_x_302) ;  /* 0xfffffff400081947 */ /* 0x000fea000383ffff */
[----:B------:R-:W-:Y:S05]  /*b6d0*/  BSYNC B0 ;  /* 0x0000000000007941 */ /* 0x000fea0003800000 */
.L_x_290:
[----:B------:R-:W-:-:S03]  /*b6e0*/  UMOV UR7, 0xffffffff ;  /* 0xffffffff00077882 */ /* 0x000fc60000000000 */
[----:B------:R-:W-:Y:S05]  /*b6f0*/  BRA.DIV UR7, `(.L_x_303) ;  /* 0x0000000607447947 */ /* 0x000fea000b800000 */
[----:B------:R-:W-:-:S13]  /*b700*/  ELECT P6, URZ, PT ;  /* 0x00000000003f782f */ /* 0x000fda00038c0000 */
.L_x_319:
[----:B------:R-:W-:Y:S04]  /*b710*/  BSSY B0, `(.L_x_304) ;  /* 0x000002c000007945 */ /* 0x000fe80003800000 */
[----:B------:R-:W-:Y:S05]  /*b720*/  @!P6 BRA `(.L_x_305) ;  /* 0x0000000000a8e947 */ /* 0x000fea0003800000 */
[----:B------:R-:W-:-:S04]  /*b730*/  ULOP3.LUT UR7, UR42, 0x2, URZ, 0xfc, !UPT ;  /* 0x000000022a077892 */ /* 0x000fc8000f8efc3f */
[----:B------:R-:W-:-:S06]  /*b740*/  UISETP.NE.AND UP0, UPT, UR7, 0x3, UPT ;  /* 0x000000030700788c */ /* 0x000fcc000bf05270 */
[----:B------:R-:W-:-:S13]  /*b750*/  PLOP3.LUT P0, PT, PT, PT, UP0, 0x80, 0x0 ;  /* 0x000000000000781c */ /* 0x000fda0003f0f008 */
[----:B------:R-:W-:Y:S05]  /*b760*/  @!P0 BRA `(.L_x_306) ;  /* 0x0000000000048947 */ /* 0x000fea0003800000 */
[----:B------:R-:W-:Y:S01]  /*b770*/  BPT.TRAP 0x1 ;  /* 0x000000040000795c */ /* 0x000fe20000300000 */
.L_x_306:
[----:B------:R-:W0:Y:S01]  /*b780*/  S2R R3, SR_CgaCtaId ;  /* 0x0000000000037919 */ /* 0x000e220000008800 */
[----:B------:R-:W-:-:S04]  /*b790*/  MOV R2, 0x400 ;  /* 0x0000040000027802 */ /* 0x000fc80000000f00 */
[----:B0-----:R-:W-:Y:S02]  /*b7a0*/  LEA R3, R3, R2, 0x18 ;  /* 0x0000000203037211 */ /* 0x001fe400078ec0ff */
[----:B------:R-:W-:-:S03]  /*b7b0*/  SHF.L.U32 R2, R8, 0x1f, RZ ;  /* 0x0000001f08027819 */ /* 0x000fc600000006ff */
[----:B------:R-:W-:-:S04]  /*b7c0*/  VIADD R3, R3, 0x20 ;  /* 0x0000002003037836 */ /* 0x000fc80000000000 */
[C---:B------:R-:W-:Y:S02]  /*b7d0*/  IMAD R7, R0.reuse, 0x8, R3 ;  /* 0x0000000800077824 */ /* 0x040fe400078e0203 */
[----:B------:R-:W-:Y:S02]  /*b7e0*/  VIADD R0, R0, 0x1 ;  /* 0x0000000100007836 */ /* 0x000fe40000000000 */
[----:B------:R-:W0:Y:S03]  /*b7f0*/  SYNCS.PHASECHK.TRANS64.TRYWAIT P0, [R7+URZ], R2 ;  /* 0x00000002070075a7 */ /* 0x000e26000800017f */
[----:B------:R-:W-:-:S04]  /*b800*/  ISETP.NE.AND P1, PT, R0, 0x4, PT ;  /* 0x000000040000780c */ /* 0x000fc80003f25270 */
[----:B------:R-:W-:Y:S02]  /*b810*/  SEL R5, RZ, 0x1, P1 ;  /* 0x00000001ff057807 */ /* 0x000fe40000800000 */
[----:B------:R-:W-:Y:S02]  /*b820*/  SEL R0, R0, RZ, P1 ;  /* 0x000000ff00007207 */ /* 0x000fe40000800000 */
[----:B------:R-:W-:-:S03]  /*b830*/  LOP3.LUT R5, R8, R5, RZ, 0x3c, !PT ;  /* 0x0000000508057212 */ /* 0x000fc600078e3cff */
[----:B------:R-:W-:Y:S01]  /*b840*/  IMAD R9, R0, 0x8, R3 ;  /* 0x0000000800097824 */ /* 0x000fe200078e0203 */
[----:B------:R-:W-:Y:S01]  /*b850*/  SHF.L.U32 R4, R5, 0x1f, RZ ;  /* 0x0000001f05047819 */ /* 0x000fe200000006ff */
[----:B0-----:R-:W-:Y:S06]  /*b860*/  @!P0 BRA `(.L_x_307) ;  /* 0x0000000400088947 */ /* 0x001fec0003800000 */
.L_x_320:
[----:B------:R-:W1:Y:S01]  /*b870*/  SYNCS.PHASECHK.TRANS64.TRYWAIT P0, [R9+URZ], R4 ;  /* 0x00000004090075a7 */ /* 0x000e62000800017f */
[----:B------:R-:W-:-:S05]  /*b880*/  VIADD R0, R0, 0x1 ;  /* 0x0000000100007836 */ /* 0x000fca0000000000 */
[----:B------:R-:W-:-:S04]  /*b890*/  ISETP.NE.AND P1, PT, R0, 0x4, PT ;  /* 0x000000040000780c */ /* 0x000fc80003f25270 */
[----:B0-----:R-:W-:Y:S02]  /*b8a0*/  SEL R2, RZ, 0x1, P1 ;  /* 0x00000001ff027807 */ /* 0x001fe40000800000 */
[----:B------:R-:W-:Y:S02]  /*b8b0*/  SEL R0, R0, RZ, P1 ;  /* 0x000000ff00007207 */ /* 0x000fe40000800000 */
[----:B------:R-:W-:-:S03]  /*b8c0*/  LOP3.LUT R7, R5, R2, RZ, 0x3c, !PT ;  /* 0x0000000205077212 */ /* 0x000fc600078e3cff */
[----:B------:R-:W-:Y:S01]  /*b8d0*/  IMAD R6, R0, 0x8, R3 ;  /* 0x0000000800067824 */ /* 0x000fe200078e0203 */
[----:B------:R-:W-:Y:S01]  /*b8e0*/  SHF.L.U32 R5, R7, 0x1f, RZ ;  /* 0x0000001f07057819 */ /* 0x000fe200000006ff */
[----:B-1----:R-:W-:Y:S06]  /*b8f0*/  @!P0 BRA `(.L_x_308) ;  /* 0x0000000000f88947 */ /* 0x002fec0003800000 */
.L_x_321:
[----:B------:R-:W1:Y:S01]  /*b900*/  SYNCS.PHASECHK.TRANS64.TRYWAIT P0, [R6+URZ], R5 ;  /* 0x00000005060075a7 */ /* 0x000e62000800017f */
[----:B------:R-:W-:-:S05]  /*b910*/  VIADD R0, R0, 0x1 ;  /* 0x0000000100007836 */ /* 0x000fca0000000000 */
[----:B------:R-:W-:-:S04]  /*b920*/  ISETP.NE.AND P1, PT, R0, 0x4, PT ;  /* 0x000000040000780c */ /* 0x000fc80003f25270 */
[----:B------:R-:W-:Y:S02]  /*b930*/  SEL R2, RZ, 0x1, P1 ;  /* 0x00000001ff027807 */ /* 0x000fe40000800000 */
[----:B------:R-:W-:Y:S02]  /*b940*/  SEL R0, R0, RZ, P1 ;  /* 0x000000ff00007207 */ /* 0x000fe40000800000 */
[----:B------:R-:W-:Y:S01]  /*b950*/  LOP3.LUT R2, R7, R2, RZ, 0x3c, !PT ;  /* 0x0000000207027212 */ /* 0x000fe200078e3cff */
[----:B-1----:R-:W-:Y:S06]  /*b960*/  @!P0 BRA `(.L_x_309) ;  /* 0x0000000000f08947 */ /* 0x002fec0003800000 */
.L_x_322:
[----:B------:R-:W-:Y:S01]  /*b970*/  IMAD R3, R0, 0x8, R3 ;  /* 0x0000000800037824 */ /* 0x000fe200078e0203 */
[----:B------:R-:W-:-:S07]  /*b980*/  SHF.L.U32 R0, R2, 0x1f, RZ ;  /* 0x0000001f02007819 */ /* 0x000fce00000006ff */
.L_x_310:
[----:B--2---:R2:W3:Y:S02]  /*b990*/  SYNCS.PHASECHK.TRANS64.TRYWAIT P0, [R3+URZ], R0 ;  /* 0x00000000030075a7 */ /* 0x0044e4000800017f */
[----:B---3--:R-:W-:Y:S05]  /*b9a0*/  @!P0 NANOSLEEP.SYNCS 0x989680 ;  /* 0x009896800000895d */ /* 0x008fea0003900000 */
[----:B------:R-:W3:Y:S02]  /*b9b0*/  @!P0 SYNCS.PHASECHK.TRANS64 P0, [R3+URZ], R0 ;  /* 0x00000000030085a7 */ /* 0x000ee4000800007f */
[----:B---3--:R-:W-:Y:S05]  /*b9c0*/  @!P0 BRA `(.L_x_310) ;  /* 0xfffffffc00f08947 */ /* 0x008fea000383ffff */
.L_x_305:
[----:B------:R-:W-:Y:S05]  /*b9d0*/  BSYNC B0 ;  /* 0x0000000000007941 */ /* 0x000fea0003800000 */
.L_x_304:
[----:B------:R-:W-:Y:S05]  /*b9e0*/  EXIT ;  /* 0x000000000000794d */ /* 0x000fea0003800000 */
.L_x_14:
[----:B0-----:R0:W1:Y:S02]  /*b9f0*/  SYNCS.PHASECHK.TRANS64.TRYWAIT P0, [R157+URZ], R0 ;  /* 0x000000009d0075a7 */ /* 0x001064000800017f */
[----:B-1----:R-:W-:Y:S05]  /*ba00*/  @!P0 NANOSLEEP.SYNCS 0x989680 ;  /* 0x009896800000895d */ /* 0x002fea0003900000 */
[----:B------:R-:W1:Y:S02]  /*ba10*/  @!P0 SYNCS.PHASECHK.TRANS64 P0, [R157+URZ], R0 ;  /* 0x000000009d0085a7 */ /* 0x000e64000800007f */
[----:B-1----:R-:W-:Y:S05]  /*ba20*/  @!P0 BRA `(.L_x_14) ;  /* 0xfffffffc00f08947 */ /* 0x002fea000383ffff */
[----:B------:R-:W-:Y:S05]  /*ba30*/  BRA `(.L_x_311) ;  /* 0xffffff5800d87947 */ /* 0x000fea000383ffff */
.L_x_19:
[----:B-1----:R1:W2:Y:S02]  /*ba40*/  SYNCS.PHASECHK.TRANS64.TRYWAIT P1, [R3+URZ], R0 ;  /* 0x00000000030075a7 */ /* 0x0022a4000802017f */
[----:B--2---:R-:W-:Y:S05]  /*ba50*/  @!P1 NANOSLEEP.SYNCS 0x989680 ;  /* 0x009896800000995d */ /* 0x004fea0003900000 */
[----:B------:R-:W2:Y:S02]  /*ba60*/  @!P1 SYNCS.PHASECHK.TRANS64 P1, [R3+URZ], R0 ;  /* 0x00000000030095a7 */ /* 0x000ea4000802007f */
[----:B--2---:R-:W-:Y:S05]  /*ba70*/  @!P1 BRA `(.L_x_19) ;  /* 0xfffffffc00f09947 */ /* 0x004fea000383ffff */
[----:B------:R-:W-:Y:S05]  /*ba80*/  BRA `(.L_x_18) ;  /* 0xffffff5c00487947 */ /* 0x000fea000383ffff */
.L_x_24:
[----:B-1----:R-:W-:-:S04]  /*ba90*/  IMAD.U32 R4, RZ, RZ, UR4 ;  /* 0x00000004ff047e24 */ /* 0x002fc8000f8e00ff */
[----:B------:R1:W2:Y:S03]  /*baa0*/  SYNCS.PHASECHK.TRANS64.TRYWAIT P1, [R4+URZ], R3 ;  /* 0x00000003040075a7 */ /* 0x0002a6000802017f */
[----:B--2---:R-:W-:Y:S05]  /*bab0*/  @!P1 NANOSLEEP.SYNCS 0x989680 ;  /* 0x009896800000995d */ /* 0x004fea0003900000 */
[----:B------:R-:W2:Y:S02]  /*bac0*/  @!P1 SYNCS.PHASECHK.TRANS64 P1, [R4+URZ], R3 ;  /* 0x00000003040095a7 */ /* 0x000ea4000802007f */
[----:B--2---:R-:W-:Y:S05]  /*bad0*/  @!P1 BRA `(.L_x_24) ;  /* 0xfffffffc00ec9947 */ /* 0x004fea000383ffff */
[----:B------:R-:W-:Y:S05]  /*bae0*/  BRA `(.L_x_23) ;  /* 0xffffff6000a47947 */ /* 0x000fea000383ffff */
.L_x_30:
[----:B0-----:R0:W1:Y:S02]  /*baf0*/  SYNCS.PHASECHK.TRANS64.TRYWAIT P0, [R157+URZ+0x10], R0 ;  /* 0x000010009d0075a7 */ /* 0x001064000800017f */
[----:B-1----:R-:W-:Y:S05]  /*bb00*/  @!P0 NANOSLEEP.SYNCS 0x989680 ;  /* 0x009896800000895d */ /* 0x002fea0003900000 */
[----:B------:R-:W1:Y:S02]  /*bb10*/  @!P0 SYNCS.PHASECHK.TRANS64 P0, [R157+URZ+0x10], R0 ;  /* 0x000010009d0085a7 */ /* 0x000e64000800007f */
[----:B-1----:R-:W-:Y:S05]  /*bb20*/  @!P0 BRA `(.L_x_30) ;  /* 0xfffffffc00f08947 */ /* 0x002fea000383ffff */
[----:B------:R-:W-:Y:S05]  /*bb30*/  BRA `(.L_x_312) ;  /* 0xffffff68006c7947 */ /* 0x000fea000383ffff */
.L_x_291:
[----:B------:R-:W-:Y:S01]  /*bb40*/  BSSY B1, `(.L_x_313) ;  /* 0x0000006000017945 */ /* 0x000fe20003800000 */
[----:B------:R-:W-:-:S07]  /*bb50*/  IMAD.MOV.U32 R15, RZ, RZ, -0x1 ;  /* 0xffffffffff0f7424 */ /* 0x000fce00078e00ff */
[----:B------:R-:W-:Y:S05]  /*bb60*/  WARPSYNC.COLLECTIVE R15, `(.L_x_314) ;  /* 0x000000000f0c7348 */ /* 0x000fea0003c00000 */
[----:B------:R-:W-:Y:S02]  /*bb70*/  ELECT P6, UR62, PT ;  /* 0x00000000003e782f */ /* 0x000fe400038c0000 */
[----:B------:R-:W-:Y:S01]  /*bb80*/  MOV R14, UR62 ;  /* 0x0000003e000e7c02 */ /* 0x000fe20008000f00 */
[----:B------:R-:W-:Y:S10]  /*bb90*/  ENDCOLLECTIVE ;  /* 0x000000000000791b */ /* 0x000ff40003800000 */
.L_x_314:
[----:B------:R-:W-:Y:S05]  /*bba0*/  BSYNC B1 ;  /* 0x0000000000017941 */ /* 0x000fea0003800000 */
.L_x_313:
[----:B------:R-:W-:Y:S05]  /*bbb0*/  BRA `(.L_x_315) ;  /* 0xffffffec00d87947 */ /* 0x000fea000383ffff */
.L_x_294:
[----:B-1----:R1:W2:Y:S02]  /*bbc0*/  SYNCS.PHASECHK.TRANS64.TRYWAIT P1, [R7+URZ+0x20], R4 ;  /* 0x00002004070075a7 */ /* 0x0022a4000802017f */
[----:B--2---:R-:W-:Y:S05]  /*bbd0*/  @!P1 NANOSLEEP.SYNCS 0x989680 ;  /* 0x009896800000995d */ /* 0x004fea0003900000 */
[----:B------:R-:W2:Y:S02]  /*bbe0*/  @!P1 SYNCS.PHASECHK.TRANS64 P1, [R7+URZ+0x20], R4 ;  /* 0x00002004070095a7 */ /* 0x000ea4000802007f */
[----:B--2---:R-:W-:Y:S05]  /*bbf0*/  @!P1 BRA `(.L_x_294) ;  /* 0xfffffffc00f09947 */ /* 0x004fea000383ffff */
[----:B------:R-:W-:Y:S05]  /*bc00*/  BRA `(.L_x_316) ;  /* 0xfffffff0000c7947 */ /* 0x000fea000383ffff */
.L_x_303:
[----:B------:R-:W-:Y:S01]  /*bc10*/  BSSY B0, `(.L_x_317) ;  /* 0x0000006000007945 */ /* 0x000fe20003800000 */
[----:B------:R-:W-:-:S07]  /*bc20*/  IMAD.MOV.U32 R15, RZ, RZ, -0x1 ;  /* 0xffffffffff0f7424 */ /* 0x000fce00078e00ff */
[----:B------:R-:W-:Y:S05]  /*bc30*/  WARPSYNC.COLLECTIVE R15, `(.L_x_318) ;  /* 0x000000000f0c7348 */ /* 0x000fea0003c00000 */
[----:B------:R-:W-:Y:S02]  /*bc40*/  ELECT P6, UR62, PT ;  /* 0x00000000003e782f */ /* 0x000fe400038c0000 */
[----:B------:R-:W-:Y:S01]  /*bc50*/  MOV R14, UR62 ;  /* 0x0000003e000e7c02 */ /* 0x000fe20008000f00 */
[----:B------:R-:W-:Y:S10]  /*bc60*/  ENDCOLLECTIVE ;  /* 0x000000000000791b */ /* 0x000ff40003800000 */
.L_x_318:
[----:B------:R-:W-:Y:S05]  /*bc70*/  BSYNC B0 ;  /* 0x0000000000007941 */ /* 0x000fea0003800000 */
.L_x_317:
[----:B------:R-:W-:Y:S05]  /*bc80*/  BRA `(.L_x_319) ;  /* 0xfffffff800a07947 */ /* 0x000fea000383ffff */
.L_x_307:
[----:B0-----:R0:W1:Y:S02]  /*bc90*/  SYNCS.PHASECHK.TRANS64.TRYWAIT P0, [R7+URZ], R2 ;  /* 0x00000002070075a7 */ /* 0x001064000800017f */
[----:B-1----:R-:W-:Y:S05]  /*bca0*/  @!P0 NANOSLEEP.SYNCS 0x989680 ;  /* 0x009896800000895d */ /* 0x002fea0003900000 */
[----:B------:R-:W1:Y:S02]  /*bcb0*/  @!P0 SYNCS.PHASECHK.TRANS64 P0, [R7+URZ], R2 ;  /* 0x00000002070085a7 */ /* 0x000e64000800007f */
[----:B-1----:R-:W-:Y:S05]  /*bcc0*/  @!P0 BRA `(.L_x_307) ;  /* 0xfffffffc00f08947 */ /* 0x002fea000383ffff */
[----:B------:R-:W-:Y:S05]  /*bcd0*/  BRA `(.L_x_320) ;  /* 0xfffffff800e47947 */ /* 0x000fea000383ffff */
.L_x_308:
[----:B0-----:R0:W1:Y:S02]  /*bce0*/  SYNCS.PHASECHK.TRANS64.TRYWAIT P0, [R9+URZ], R4 ;  /* 0x00000004090075a7 */ /* 0x001064000800017f */
[----:B-1----:R-:W-:Y:S05]  /*bcf0*/  @!P0 NANOSLEEP.SYNCS 0x989680 ;  /* 0x009896800000895d */ /* 0x002fea0003900000 */
[----:B------:R-:W1:Y:S02]  /*bd00*/  @!P0 SYNCS.PHASECHK.TRANS64 P0, [R9+URZ], R4 ;  /* 0x00000004090085a7 */ /* 0x000e64000800007f */
[----:B-1----:R-:W-:Y:S05]  /*bd10*/  @!P0 BRA `(.L_x_308) ;  /* 0xfffffffc00f08947 */ /* 0x002fea000383ffff */
[----:B------:R-:W-:Y:S05]  /*bd20*/  BRA `(.L_x_321) ;  /* 0xfffffff800f47947 */ /* 0x000fea000383ffff */
.L_x_309:
[----:B-1----:R1:W2:Y:S02]  /*bd30*/  SYNCS.PHASECHK.TRANS64.TRYWAIT P0, [R6+URZ], R5 ;  /* 0x00000005060075a7 */ /* 0x0022a4000800017f */
[----:B--2---:R-:W-:Y:S05]  /*bd40*/  @!P0 NANOSLEEP.SYNCS 0x989680 ;  /* 0x009896800000895d */ /* 0x004fea0003900000 */
[----:B------:R-:W2:Y:S02]  /*bd50*/  @!P0 SYNCS.PHASECHK.TRANS64 P0, [R6+URZ], R5 ;  /* 0x00000005060085a7 */ /* 0x000ea4000800007f */
[----:B--2---:R-:W-:Y:S05]  /*bd60*/  @!P0 BRA `(.L_x_309) ;  /* 0xfffffffc00f08947 */ /* 0x004fea000383ffff */
[----:B------:R-:W-:Y:S05]  /*bd70*/  BRA `(.L_x_322) ;  /* 0xfffffff800fc7947 */ /* 0x000fea000383ffff */
.L_x_323:
[----:B------:R-:W-:-:S00]  /*bd80*/  BRA `(.L_x_323) ;  /* 0xfffffffc00fc7947 */ /* 0x000fc0000383ffff */
[----:B------:R-:W-:-:S00]  /*bd90*/  NOP ;  /* 0x0000000000007918 */ /* 0x000fc00000000000 */
        /* <DEDUP_REMOVED lines=14> */
.L_x_324:


//--------------------- .nv.global.init           --------------------------
	.section	.nv.global.init,"aw",@progbits
.nv.global.init:
	.type		$str$22,@object
	.size		$str$22,($str$23 - $str$22)
$str$22:
        /*0000*/ 	.byte	0x6b, 0x5f, 0x74, 0x69, 0x6c, 0x65, 0x5f, 0x63, 0x6f, 0x75, 0x6e, 0x74, 0x20, 0x3e, 0x3d, 0x20
        /*0010*/ 	.byte	0x31, 0x00
	.type		$str$23,@object
	.size		$str$23,(__unnamed_1 - $str$23)
$str$23:
        /*0012*/ 	.byte	0x2f, 0x74, 0x6d, 0x70, 0x2f, 0x63, 0x75, 0x74, 0x6c, 0x61, 0x73, 0x73, 0x5f, 0x73, 0x77, 0x65
        /*0022*/ 	.byte	0x65, 0x70, 0x5f, 0x73, 0x72, 0x63, 0x2f, 0x69, 0x6e, 0x63, 0x6c, 0x75, 0x64, 0x65, 0x2f, 0x63
        /*0032*/ 	.byte	0x75, 0x74, 0x6c, 0x61, 0x73, 0x73, 0x2f, 0x67, 0x65, 0x6d, 0x6d, 0x2f, 0x63, 0x6f, 0x6c, 0x6c
        /*0042*/ 	.byte	0x65, 0x63, 0x74, 0x69, 0x76, 0x65, 0x2f, 0x73, 0x6d, 0x39, 0x30, 0x5f, 0x6d, 0x6d, 0x61, 0x5f
        /*0052*/ 	.byte	0x74, 0x6d, 0x61, 0x5f, 0x67, 0x6d, 0x6d, 0x61, 0x5f, 0x73, 0x73, 0x5f, 0x77, 0x61, 0x72, 0x70
        /*0062*/ 	.byte	0x73, 0x70, 0x65, 0x63, 0x69, 0x61, 0x6c, 0x69, 0x7a, 0x65, 0x64, 0x2e, 0x68, 0x70, 0x70, 0x00
	.type		__unnamed_1,@object
	.size		__unnamed_1,(.L_0 - __unnamed_1)
__unnamed_1:
        /*0072*/ 	.byte	0x76, 0x6f, 0x69, 0x64, 0x20, 0x63, 0x75, 0x74, 0x6c, 0x61, 0x73, 0x73, 0x3a, 0x3a, 0x67, 0x65
        /* <DEDUP_REMOVED lines=179> */
        /*0bb2*/ 	.byte	0x64, 0x65, 0x6e, 0x74, 0x69, 0x74, 0x79, 0x5d, 0x00
.L_0:


//--------------------- .nv.shared._ZN7cutlass13device_kernelINS_4gemm6kernel13GemmUniversalIN4cute5tupleIJiiiiEEENS1_10collective13CollectiveMmaINS1_34MainloopSm90TmaGmmaWarpSpecializedILi4ENS5_IJNS4_1CILi1EEESB_SB_EEENS1_32KernelTmaWarpSpecializedPingpongEEENS5_IJNSA_ILi64EEENSA_ILi256EEENSA_ILi128EEEEEENS_6half_tENS5_IJlSB_lEEESJ_SK_NS4_8TiledMMAINS4_8MMA_AtomIJNS4_4SM904GMMA26MMA_64x256x16_F32F16F16_SSILNSO_5MajorE0ELSQ_0ELNSO_7ScaleInE1ELSR_1EEEEEENS4_6LayoutISC_NS5_IJNSA_ILi0EEESV_SV_EEEEENS5_IJNS4_10UnderscoreESY_SY_EEEEENS4_13SM90_TMA_LOADENS4_14ComposedLayoutINS4_7SwizzleILi3ELi4ELi3EEENS4_18smem_ptr_flag_bitsILi16EEENSU_INS5_IJNSA_ILi8EEESF_EEENS5_IJSF_SB_EEEEEEEvNS4_8identityES11_S1B_vS1C_EENS_8epilogue10collective6detail29Sm90TmaWarpSpecializedAdapterINS1F_15DefaultEpilogueISJ_SK_SK_NS1E_6thread17LinearCombinationISJ_Li1EffLNS1J_9ScaleType4KindE0ELNS_15FloatRoundStyleE2ESJ_EENS1_15EpilogueDefaultEEEEEvvEEEEvNT_6ParamsE --------------------------
	.section	.nv.shared._ZN7cutlass13device_kernelINS_4gemm6kernel13GemmUniversalIN4cute5tupleIJiiiiEEENS1_10collective13CollectiveMmaINS1_34MainloopSm90TmaGmmaWarpSpecializedILi4ENS5_IJNS4_1CILi1EEESB_SB_EEENS1_32KernelTmaWarpSpecializedPingpongEEENS5_IJNSA_ILi64EEENSA_ILi256EEENSA_ILi128EEEEEENS_6half_tENS5_IJlSB_lEEESJ_SK_NS4_8TiledMMAINS4_8MMA_AtomIJNS4_4SM904GMMA26MMA_64x256x16_F32F16F16_SSILNSO_5MajorE0ELSQ_0ELNSO_7ScaleInE1ELSR_1EEEEEENS4_6LayoutISC_NS5_IJNSA_ILi0EEESV_SV_EEEEENS5_IJNS4_10UnderscoreESY_SY_EEEEENS4_13SM90_TMA_LOADENS4_14ComposedLayoutINS4_7SwizzleILi3ELi4ELi3EEENS4_18smem_ptr_flag_bitsILi16EEENSU_INS5_IJNSA_ILi8EEESF_EEENS5_IJSF_SB_EEEEEEEvNS4_8identityES11_S1B_vS1C_EENS_8epilogue10collective6detail29Sm90TmaWarpSpecializedAdapterINS1F_15DefaultEpilogueISJ_SK_SK_NS1E_6thread17LinearCombinationISJ_Li1EffLNS1J_9ScaleType4KindE0ELNS_15FloatRoundStyleE2ESJ_EENS1_15EpilogueDefaultEEEEEvvEEEEvNT_6ParamsE,"aw",@nobits
	.sectionflags	@""
	.align	16
	.zero		1024


//--------------------- .nv.shared.reserved.0     --------------------------
	.section	.nv.shared.reserved.0,"aw",@nobits
	.weak		__nv_reservedSMEM_offset_0_alias
	.size		__nv_reservedSMEM_offset_0_alias, 0, 0
	.other		__nv_reservedSMEM_offset_0_alias,@"STO_CUDA_RESERVED_SHARED STV_DEFAULT"
__nv_reservedSMEM_offset_0_alias:
	.zero		0


//--------------------- .nv.global                --------------------------
	.section	.nv.global,"aw",@nobits
.nv.global:
	.type		_ZN39_INTERNAL_ec64af96_4_k_cu_eda8ddec_30904cute1_E,@object
	.size		_ZN39_INTERNAL_ec64af96_4_k_cu_eda8ddec_30904cute1_E,(_ZN39_INTERNAL_ec64af96_4_k_cu_eda8ddec_30904cuda3std3__45__cpo6cbeginE - _ZN39_INTERNAL_ec64af96_4_k_cu_eda8ddec_30904cute1_E)
_ZN39_INTERNAL_ec64af96_4_k_cu_eda8ddec_30904cute1_E:
	.zero		1
	.type		_ZN39_INTERNAL_ec64af96_4_k_cu_eda8ddec_30904cuda3std3__45__cpo6cbeginE,@object
	.size		_ZN39_INTERNAL_ec64af96_4_k_cu_eda8ddec_30904cuda3std3__45__cpo6cbeginE,(_ZN39_INTERNAL_ec64af96_4_k_cu_eda8ddec_30904cuda3std3__48in_placeE - _ZN39_INTERNAL_ec64af96_4_k_cu_eda8ddec_30904cuda3std3__45__cpo6cbeginE)
_ZN39_INTERNAL_ec64af96_4_k_cu_eda8ddec_30904cuda3std3__45__cpo6cbeginE:
	.zero		1
	.type		_ZN39_INTERNAL_ec64af96_4_k_cu_eda8ddec_30904cuda3std3__48in_placeE,@object
	.size		_ZN39_INTERNAL_ec64af96_4_k_cu_eda8ddec_30904cuda3std3__48in_placeE,(_ZN39_INTERNAL_ec64af96_4_k_cu_eda8ddec_30904cuda3std6ranges3__45__cpo9iter_moveE - _ZN39_INTERNAL_ec64af96_4_k_cu_eda8ddec_30904cuda3std3__48in_placeE)
_ZN39_INTERNAL_ec64af96_4_k_cu_eda8ddec_30904cuda3std3__48in_placeE:
	.zero		1
	.type		_ZN39_INTERNAL_ec64af96_4_k_cu_eda8ddec_30904cuda3std6ranges3__45__cpo9iter_moveE,@object
	.size		_ZN39_INTERNAL_ec64af96_4_k_cu_eda8ddec_30904cuda3std6ranges3__45__cpo9iter_moveE,(_ZN39_INTERNAL_ec64af96_4_k_cu_eda8ddec_30904cuda3std3__45__cpo5beginE - _ZN39_INTERNAL_ec64af96_4_k_cu_eda8ddec_30904cuda3std6ranges3__45__cpo9iter_moveE)
_ZN39_INTERNAL_ec64af96_4_k_cu_eda8ddec_30904cuda3std6ranges3__45__cpo9iter_moveE:
	.zero		1
	.type		_ZN39_INTERNAL_ec64af96_4_k_cu_eda8ddec_30904cuda3std3__45__cpo5beginE,@object
	.size		_ZN39_INTERNAL_ec64af96_4_k_cu_eda8ddec_30904cuda3std3__45__cpo5beginE,(_ZN39_INTERNAL_ec64af96_4_k_cu_eda8ddec_30904cuda3std3__441_GLOBAL__N__ec64af96_4_k_cu_eda8ddec_30906ignoreE - _ZN39_INTERNAL_ec64af96_4_k_cu_eda8ddec_30904cuda3std3__45__cpo5beginE)
_ZN39_INTERNAL_ec64af96_4_k_cu_eda8ddec_30904cuda3std3__45__cpo5beginE:
	.zero		1
	.type		_ZN39_INTERNAL_ec64af96_4_k_cu_eda8ddec_30904cuda3std3__441_GLOBAL__N__ec64af96_4_k_cu_eda8ddec_30906ignoreE,@object
	.size		_ZN39_INTERNAL_ec64af96_4_k_cu_eda8ddec_30904cuda3std3__441_GLOBAL__N__ec64af96_4_k_cu_eda8ddec_30906ignoreE,(_ZN39_INTERNAL_ec64af96_4_k_cu_eda8ddec_30904cute7productE - _ZN39_INTERNAL_ec64af96_4_k_cu_eda8ddec_30904cuda3std3__441_GLOBAL__N__ec64af96_4_k_cu_eda8ddec_30906ignoreE)
_ZN39_INTERNAL_ec64af96_4_k_cu_eda8ddec_30904cuda3std3__441_GLOBAL__N__ec64af96_4_k_cu_eda8ddec_30906ignoreE:
	.zero		1
	.type		_ZN39_INTERNAL_ec64af96_4_k_cu_eda8ddec_30904cute7productE,@object
	.size		_ZN39_INTERNAL_ec64af96_4_k_cu_eda8ddec_30904cute7productE,(_ZN39_INTERNAL_ec64af96_4_k_cu_eda8ddec_30904cuda3std3__45__cpo3endE - _ZN39_INTERNAL_ec64af96_4_k_cu_eda8ddec_30904cute7productE)
_ZN39_INTERNAL_ec64af96_4_k_cu_eda8ddec_30904cute7productE:
	.zero		1
	.type		_ZN39_INTERNAL_ec64af96_4_k_cu_eda8ddec_30904cuda3std3__45__cpo3endE,@object
	.size		_ZN39_INTERNAL_ec64af96_4_k_cu_eda8ddec_30904cuda3std3__45__cpo3endE,(_ZN39_INTERNAL_ec64af96_4_k_cu_eda8ddec_30904cuda3std3__419piecewise_constructE - _ZN39_INTERNAL_ec64af96_4_k_cu_eda8ddec_30904cuda3std3__45__cpo3endE)
_ZN39_INTERNAL_ec64af96_4_k_cu_eda8ddec_30904cuda3std3__45__cpo3endE:
	.zero		1
	.type		_ZN39_INTERNAL_ec64af96_4_k_cu_eda8ddec_30904cuda3std3__419piecewise_constructE,@object
	.size		_ZN39_INTERNAL_ec64af96_4_k_cu_eda8ddec_30904cuda3std3__419piecewise_constructE,(_ZN39_INTERNAL_ec64af96_4_k_cu_eda8ddec_30904cuda3std3__45__cpo4cendE - _ZN39_INTERNAL_ec64af96_4_k_cu_eda8ddec_30904cuda3std3__419piecewise_constructE)
_ZN39_INTERNAL_ec64af96_4_k_cu_eda8ddec_30904cuda3std3__419piecewise_constructE:
	.zero		1
	.type		_ZN39_INTERNAL_ec64af96_4_k_cu_eda8ddec_30904cuda3std3__45__cpo4cendE,@object
	.size		_ZN39_INTERNAL_ec64af96_4_k_cu_eda8ddec_30904cuda3std3__45__cpo4cendE,(_ZN39_INTERNAL_ec64af96_4_k_cu_eda8ddec_30904cuda3std6ranges3__45__cpo4swapE - _ZN39_INTERNAL_ec64af96_4_k_cu_eda8ddec_30904cuda3std3__45__cpo4cendE)
_ZN39_INTERNAL_ec64af96_4_k_cu_eda8ddec_30904cuda3std3__45__cpo4cendE:
	.zero		1
	.type		_ZN39_INTERNAL_ec64af96_4_k_cu_eda8ddec_30904cuda3std6ranges3__45__cpo4swapE,@object
	.size		_ZN39_INTERNAL_ec64af96_4_k_cu_eda8ddec_30904cuda3std6ranges3__45__cpo4swapE,(.L_8 - _ZN39_INTERNAL_ec64af96_4_k_cu_eda8ddec_30904cuda3std6ranges3__45__cpo4swapE)
_ZN39_INTERNAL_ec64af96_4_k_cu_eda8ddec_30904cuda3std6ranges3__45__cpo4swapE:
	.zero		1
.L_8:


//--------------------- .nv.constant0._ZN7cutlass13device_kernelINS_4gemm6kernel13GemmUniversalIN4cute5tupleIJiiiiEEENS1_10collective13CollectiveMmaINS1_34MainloopSm90TmaGmmaWarpSpecializedILi4ENS5_IJNS4_1CILi1EEESB_SB_EEENS1_32KernelTmaWarpSpecializedPingpongEEENS5_IJNSA_ILi64EEENSA_ILi256EEENSA_ILi128EEEEEENS_6half_tENS5_IJlSB_lEEESJ_SK_NS4_8TiledMMAINS4_8MMA_AtomIJNS4_4SM904GMMA26MMA_64x256x16_F32F16F16_SSILNSO_5MajorE0ELSQ_0ELNSO_7ScaleInE1ELSR_1EEEEEENS4_6LayoutISC_NS5_IJNSA_ILi0EEESV_SV_EEEEENS5_IJNS4_10UnderscoreESY_SY_EEEEENS4_13SM90_TMA_LOADENS4_14ComposedLayoutINS4_7SwizzleILi3ELi4ELi3EEENS4_18smem_ptr_flag_bitsILi16EEENSU_INS5_IJNSA_ILi8EEESF_EEENS5_IJSF_SB_EEEEEEEvNS4_8identityES11_S1B_vS1C_EENS_8epilogue10collective6detail29Sm90TmaWarpSpecializedAdapterINS1F_15DefaultEpilogueISJ_SK_SK_NS1E_6thread17LinearCombinationISJ_Li1EffLNS1J_9ScaleType4KindE0ELNS_15FloatRoundStyleE2ESJ_EENS1_15EpilogueDefaultEEEEEvvEEEEvNT_6ParamsE --------------------------
	.section	.nv.constant0._ZN7cutlass13device_kernelINS_4gemm6kernel13GemmUniversalIN4cute5tupleIJiiiiEEENS1_10collective13CollectiveMmaINS1_34MainloopSm90TmaGmmaWarpSpecializedILi4ENS5_IJNS4_1CILi1EEESB_SB_EEENS1_32KernelTmaWarpSpecializedPingpongEEENS5_IJNSA_ILi64EEENSA_ILi256EEENSA_ILi128EEEEEENS_6half_tENS5_IJlSB_lEEESJ_SK_NS4_8TiledMMAINS4_8MMA_AtomIJNS4_4SM904GMMA26MMA_64x256x16_F32F16F16_SSILNSO_5MajorE0ELSQ_0ELNSO_7ScaleInE1ELSR_1EEEEEENS4_6LayoutISC_NS5_IJNSA_ILi0EEESV_SV_EEEEENS5_IJNS4_10UnderscoreESY_SY_EEEEENS4_13SM90_TMA_LOADENS4_14ComposedLayoutINS4_7SwizzleILi3ELi4ELi3EEENS4_18smem_ptr_flag_bitsILi16EEENSU_INS5_IJNSA_ILi8EEESF_EEENS5_IJSF_SB_EEEEEEEvNS4_8identityES11_S1B_vS1C_EENS_8epilogue10collective6detail29Sm90TmaWarpSpecializedAdapterINS1F_15DefaultEpilogueISJ_SK_SK_NS1E_6thread17LinearCombinationISJ_Li1EffLNS1J_9ScaleType4KindE0ELNS_15FloatRoundStyleE2ESJ_EENS1_15EpilogueDefaultEEEEEvvEEEEvNT_6ParamsE,"a",@progbits
	.sectionflags	@""
	.align	4
.nv.constant0._ZN7cutlass13device_kernelINS_4gemm6kernel13GemmUniversalIN4cute5tupleIJiiiiEEENS1_10collective13CollectiveMmaINS1_34MainloopSm90TmaGmmaWarpSpecializedILi4ENS5_IJNS4_1CILi1EEESB_SB_EEENS1_32KernelTmaWarpSpecializedPingpongEEENS5_IJNSA_ILi64EEENSA_ILi256EEENSA_ILi128EEEEEENS_6half_tENS5_IJlSB_lEEESJ_SK_NS4_8TiledMMAINS4_8MMA_AtomIJNS4_4SM904GMMA26MMA_64x256x16_F32F16F16_SSILNSO_5MajorE0ELSQ_0ELNSO_7ScaleInE1ELSR_1EEEEEENS4_6LayoutISC_NS5_IJNSA_ILi0EEESV_SV_EEEEENS5_IJNS4_10UnderscoreESY_SY_EEEEENS4_13SM90_TMA_LOADENS4_14ComposedLayoutINS4_7SwizzleILi3ELi4ELi3EEENS4_18smem_ptr_flag_bitsILi16EEENSU_INS5_IJNSA_ILi8EEESF_EEENS5_IJSF_SB_EEEEEEEvNS4_8identityES11_S1B_vS1C_EENS_8epilogue10collective6detail29Sm90TmaWarpSpecializedAdapterINS1F_15DefaultEpilogueISJ_SK_SK_NS1E_6thread17LinearCombinationISJ_Li1EffLNS1J_9ScaleType4KindE0ELNS_15FloatRoundStyleE2ESJ_EENS1_15EpilogueDefaultEEEEEvvEEEEvNT_6ParamsE:
	.zero		1664


//--------------------- SYMBOLS --------------------------

	.type		.nv.reservedSmem.offset0,@object
	.size		.nv.reservedSmem.offset0,0x4
	.type		__assertfail,@function
